//
// Generated by NVIDIA NVVM Compiler
//
// Compiler Build ID: CL-36424714
// Cuda compilation tools, release 13.0, V13.0.88
// Based on NVVM 20.0.0
//

.version 9.0
.target sm_100
.address_size 64

	// .globl	_Z12setup_kernelP17curandStateXORWOWm
.extern .func  (.param .b32 func_retval0) vprintf
(
	.param .b64 vprintf_param_0,
	.param .b64 vprintf_param_1
)
;
.global .align 4 .b8 precalc_xorwow_matrix[102400];
.global .align 4 .b8 precalc_xorwow_offset_matrix[102400];
.global .align 4 .b8 mrg32k3aM1[2304];
.global .align 4 .b8 mrg32k3aM2[2304];
.global .align 4 .b8 mrg32k3aM1SubSeq[2016];
.global .align 4 .b8 mrg32k3aM2SubSeq[2016];
.global .align 4 .b8 mrg32k3aM1Seq[2304];
.global .align 4 .b8 mrg32k3aM2Seq[2304];
.const .align 8 .b8 __cr_lgamma_table[72];
.global .align 1 .b8 $str[20] = {80, 97, 114, 97, 108, 108, 101, 108, 32, 111, 117, 116, 112, 117, 116, 32, 37, 102, 10};

.visible .entry _Z12setup_kernelP17curandStateXORWOWm(
	.param .u64 .ptr .align 1 _Z12setup_kernelP17curandStateXORWOWm_param_0,
	.param .u64 _Z12setup_kernelP17curandStateXORWOWm_param_1
)
{
	.reg .pred 	%p<24>;
	.reg .b32 	%r<413>;
	.reg .b64 	%rd<19>;

	ld.param.u64 	%rd8, [_Z12setup_kernelP17curandStateXORWOWm_param_0];
	ld.param.u64 	%rd9, [_Z12setup_kernelP17curandStateXORWOWm_param_1];
	cvta.to.global.u64 	%rd10, %rd8;
	mov.u32 	%r182, %ntid.x;
	mov.u32 	%r183, %ctaid.x;
	mov.u32 	%r184, %tid.x;
	mad.lo.s32 	%r185, %r182, %r183, %r184;
	cvt.s64.s32 	%rd18, %r185;
	mul.wide.s32 	%rd11, %r185, 48;
	add.s64 	%rd2, %rd10, %rd11;
	cvt.u32.u64 	%r186, %rd9;
	xor.b32  	%r187, %r186, -1429050551;
	mul.lo.s32 	%r188, %r187, 1099087573;
	{ .reg .b32 tmp; mov.b64 {tmp, %r189}, %rd9; }
	xor.b32  	%r190, %r189, -136515619;
	mul.lo.s32 	%r191, %r190, -1703105765;
	add.s32 	%r192, %r188, %r191;
	add.s32 	%r193, %r192, 6615241;
	add.s32 	%r194, %r188, 123456789;
	st.global.v2.u32 	[%rd2], {%r193, %r194};
	xor.b32  	%r195, %r188, 362436069;
	add.s32 	%r196, %r191, 521288629;
	st.global.v2.u32 	[%rd2+8], {%r195, %r196};
	xor.b32  	%r197, %r191, 88675123;
	add.s32 	%r198, %r188, 5783321;
	st.global.v2.u32 	[%rd2+16], {%r197, %r198};
	setp.eq.s32 	%p1, %r185, 0;
	@%p1 bra 	$L__BB0_42;
	mov.b32 	%r319, 0;
$L__BB0_2:
	and.b64  	%rd4, %rd18, 3;
	setp.eq.s64 	%p2, %rd4, 0;
	@%p2 bra 	$L__BB0_41;
	mul.wide.u32 	%rd12, %r319, 3200;
	mov.u64 	%rd13, precalc_xorwow_matrix;
	add.s64 	%rd5, %rd13, %rd12;
	cvt.u32.u64 	%r2, %rd4;
	mov.b32 	%r320, 0;
$L__BB0_4:
	mov.b32 	%r333, 0;
	mov.u32 	%r334, %r333;
	mov.u32 	%r335, %r333;
	mov.u32 	%r336, %r333;
	mov.u32 	%r337, %r333;
	mov.u32 	%r326, %r333;
$L__BB0_5:
	mul.wide.u32 	%rd14, %r326, 4;
	add.s64 	%rd15, %rd2, %rd14;
	ld.global.u32 	%r10, [%rd15+4];
	shl.b32 	%r11, %r326, 5;
	mov.b32 	%r332, 0;
$L__BB0_6:
	.pragma "nounroll";
	shr.u32 	%r203, %r10, %r332;
	and.b32  	%r204, %r203, 1;
	setp.eq.b32 	%p3, %r204, 1;
	not.pred 	%p4, %p3;
	add.s32 	%r205, %r11, %r332;
	mul.lo.s32 	%r206, %r205, 5;
	mul.wide.u32 	%rd16, %r206, 4;
	add.s64 	%rd6, %rd5, %rd16;
	@%p4 bra 	$L__BB0_8;
	ld.global.u32 	%r207, [%rd6];
	xor.b32  	%r337, %r337, %r207;
	ld.global.u32 	%r208, [%rd6+4];
	xor.b32  	%r336, %r336, %r208;
	ld.global.u32 	%r209, [%rd6+8];
	xor.b32  	%r335, %r335, %r209;
	ld.global.u32 	%r210, [%rd6+12];
	xor.b32  	%r334, %r334, %r210;
	ld.global.u32 	%r211, [%rd6+16];
	xor.b32  	%r333, %r333, %r211;
$L__BB0_8:
	and.b32  	%r213, %r203, 2;
	setp.eq.s32 	%p5, %r213, 0;
	@%p5 bra 	$L__BB0_10;
	ld.global.u32 	%r214, [%rd6+20];
	xor.b32  	%r337, %r337, %r214;
	ld.global.u32 	%r215, [%rd6+24];
	xor.b32  	%r336, %r336, %r215;
	ld.global.u32 	%r216, [%rd6+28];
	xor.b32  	%r335, %r335, %r216;
	ld.global.u32 	%r217, [%rd6+32];
	xor.b32  	%r334, %r334, %r217;
	ld.global.u32 	%r218, [%rd6+36];
	xor.b32  	%r333, %r333, %r218;
$L__BB0_10:
	and.b32  	%r220, %r203, 4;
	setp.eq.s32 	%p6, %r220, 0;
	@%p6 bra 	$L__BB0_12;
	ld.global.u32 	%r221, [%rd6+40];
	xor.b32  	%r337, %r337, %r221;
	ld.global.u32 	%r222, [%rd6+44];
	xor.b32  	%r336, %r336, %r222;
	ld.global.u32 	%r223, [%rd6+48];
	xor.b32  	%r335, %r335, %r223;
	ld.global.u32 	%r224, [%rd6+52];
	xor.b32  	%r334, %r334, %r224;
	ld.global.u32 	%r225, [%rd6+56];
	xor.b32  	%r333, %r333, %r225;
$L__BB0_12:
	and.b32  	%r227, %r203, 8;
	setp.eq.s32 	%p7, %r227, 0;
	@%p7 bra 	$L__BB0_14;
	ld.global.u32 	%r228, [%rd6+60];
	xor.b32  	%r337, %r337, %r228;
	ld.global.u32 	%r229, [%rd6+64];
	xor.b32  	%r336, %r336, %r229;
	ld.global.u32 	%r230, [%rd6+68];
	xor.b32  	%r335, %r335, %r230;
	ld.global.u32 	%r231, [%rd6+72];
	xor.b32  	%r334, %r334, %r231;
	ld.global.u32 	%r232, [%rd6+76];
	xor.b32  	%r333, %r333, %r232;
$L__BB0_14:
	and.b32  	%r234, %r203, 16;
	setp.eq.s32 	%p8, %r234, 0;
	@%p8 bra 	$L__BB0_16;
	ld.global.u32 	%r235, [%rd6+80];
	xor.b32  	%r337, %r337, %r235;
	ld.global.u32 	%r236, [%rd6+84];
	xor.b32  	%r336, %r336, %r236;
	ld.global.u32 	%r237, [%rd6+88];
	xor.b32  	%r335, %r335, %r237;
	ld.global.u32 	%r238, [%rd6+92];
	xor.b32  	%r334, %r334, %r238;
	ld.global.u32 	%r239, [%rd6+96];
	xor.b32  	%r333, %r333, %r239;
$L__BB0_16:
	and.b32  	%r241, %r203, 32;
	setp.eq.s32 	%p9, %r241, 0;
	@%p9 bra 	$L__BB0_18;
	ld.global.u32 	%r242, [%rd6+100];
	xor.b32  	%r337, %r337, %r242;
	ld.global.u32 	%r243, [%rd6+104];
	xor.b32  	%r336, %r336, %r243;
	ld.global.u32 	%r244, [%rd6+108];
	xor.b32  	%r335, %r335, %r244;
	ld.global.u32 	%r245, [%rd6+112];
	xor.b32  	%r334, %r334, %r245;
	ld.global.u32 	%r246, [%rd6+116];
	xor.b32  	%r333, %r333, %r246;
$L__BB0_18:
	and.b32  	%r248, %r203, 64;
	setp.eq.s32 	%p10, %r248, 0;
	@%p10 bra 	$L__BB0_20;
	ld.global.u32 	%r249, [%rd6+120];
	xor.b32  	%r337, %r337, %r249;
	ld.global.u32 	%r250, [%rd6+124];
	xor.b32  	%r336, %r336, %r250;
	ld.global.u32 	%r251, [%rd6+128];
	xor.b32  	%r335, %r335, %r251;
	ld.global.u32 	%r252, [%rd6+132];
	xor.b32  	%r334, %r334, %r252;
	ld.global.u32 	%r253, [%rd6+136];
	xor.b32  	%r333, %r333, %r253;
$L__BB0_20:
	and.b32  	%r255, %r203, 128;
	setp.eq.s32 	%p11, %r255, 0;
	@%p11 bra 	$L__BB0_22;
	ld.global.u32 	%r256, [%rd6+140];
	xor.b32  	%r337, %r337, %r256;
	ld.global.u32 	%r257, [%rd6+144];
	xor.b32  	%r336, %r336, %r257;
	ld.global.u32 	%r258, [%rd6+148];
	xor.b32  	%r335, %r335, %r258;
	ld.global.u32 	%r259, [%rd6+152];
	xor.b32  	%r334, %r334, %r259;
	ld.global.u32 	%r260, [%rd6+156];
	xor.b32  	%r333, %r333, %r260;
$L__BB0_22:
	and.b32  	%r262, %r203, 256;
	setp.eq.s32 	%p12, %r262, 0;
	@%p12 bra 	$L__BB0_24;
	ld.global.u32 	%r263, [%rd6+160];
	xor.b32  	%r337, %r337, %r263;
	ld.global.u32 	%r264, [%rd6+164];
	xor.b32  	%r336, %r336, %r264;
	ld.global.u32 	%r265, [%rd6+168];
	xor.b32  	%r335, %r335, %r265;
	ld.global.u32 	%r266, [%rd6+172];
	xor.b32  	%r334, %r334, %r266;
	ld.global.u32 	%r267, [%rd6+176];
	xor.b32  	%r333, %r333, %r267;
$L__BB0_24:
	and.b32  	%r269, %r203, 512;
	setp.eq.s32 	%p13, %r269, 0;
	@%p13 bra 	$L__BB0_26;
	ld.global.u32 	%r270, [%rd6+180];
	xor.b32  	%r337, %r337, %r270;
	ld.global.u32 	%r271, [%rd6+184];
	xor.b32  	%r336, %r336, %r271;
	ld.global.u32 	%r272, [%rd6+188];
	xor.b32  	%r335, %r335, %r272;
	ld.global.u32 	%r273, [%rd6+192];
	xor.b32  	%r334, %r334, %r273;
	ld.global.u32 	%r274, [%rd6+196];
	xor.b32  	%r333, %r333, %r274;
$L__BB0_26:
	and.b32  	%r276, %r203, 1024;
	setp.eq.s32 	%p14, %r276, 0;
	@%p14 bra 	$L__BB0_28;
	ld.global.u32 	%r277, [%rd6+200];
	xor.b32  	%r337, %r337, %r277;
	ld.global.u32 	%r278, [%rd6+204];
	xor.b32  	%r336, %r336, %r278;
	ld.global.u32 	%r279, [%rd6+208];
	xor.b32  	%r335, %r335, %r279;
	ld.global.u32 	%r280, [%rd6+212];
	xor.b32  	%r334, %r334, %r280;
	ld.global.u32 	%r281, [%rd6+216];
	xor.b32  	%r333, %r333, %r281;
$L__BB0_28:
	and.b32  	%r283, %r203, 2048;
	setp.eq.s32 	%p15, %r283, 0;
	@%p15 bra 	$L__BB0_30;
	ld.global.u32 	%r284, [%rd6+220];
	xor.b32  	%r337, %r337, %r284;
	ld.global.u32 	%r285, [%rd6+224];
	xor.b32  	%r336, %r336, %r285;
	ld.global.u32 	%r286, [%rd6+228];
	xor.b32  	%r335, %r335, %r286;
	ld.global.u32 	%r287, [%rd6+232];
	xor.b32  	%r334, %r334, %r287;
	ld.global.u32 	%r288, [%rd6+236];
	xor.b32  	%r333, %r333, %r288;
$L__BB0_30:
	and.b32  	%r290, %r203, 4096;
	setp.eq.s32 	%p16, %r290, 0;
	@%p16 bra 	$L__BB0_32;
	ld.global.u32 	%r291, [%rd6+240];
	xor.b32  	%r337, %r337, %r291;
	ld.global.u32 	%r292, [%rd6+244];
	xor.b32  	%r336, %r336, %r292;
	ld.global.u32 	%r293, [%rd6+248];
	xor.b32  	%r335, %r335, %r293;
	ld.global.u32 	%r294, [%rd6+252];
	xor.b32  	%r334, %r334, %r294;
	ld.global.u32 	%r295, [%rd6+256];
	xor.b32  	%r333, %r333, %r295;
$L__BB0_32:
	and.b32  	%r297, %r203, 8192;
	setp.eq.s32 	%p17, %r297, 0;
	@%p17 bra 	$L__BB0_34;
	ld.global.u32 	%r298, [%rd6+260];
	xor.b32  	%r337, %r337, %r298;
	ld.global.u32 	%r299, [%rd6+264];
	xor.b32  	%r336, %r336, %r299;
	ld.global.u32 	%r300, [%rd6+268];
	xor.b32  	%r335, %r335, %r300;
	ld.global.u32 	%r301, [%rd6+272];
	xor.b32  	%r334, %r334, %r301;
	ld.global.u32 	%r302, [%rd6+276];
	xor.b32  	%r333, %r333, %r302;
$L__BB0_34:
	and.b32  	%r304, %r203, 16384;
	setp.eq.s32 	%p18, %r304, 0;
	@%p18 bra 	$L__BB0_36;
	ld.global.u32 	%r305, [%rd6+280];
	xor.b32  	%r337, %r337, %r305;
	ld.global.u32 	%r306, [%rd6+284];
	xor.b32  	%r336, %r336, %r306;
	ld.global.u32 	%r307, [%rd6+288];
	xor.b32  	%r335, %r335, %r307;
	ld.global.u32 	%r308, [%rd6+292];
	xor.b32  	%r334, %r334, %r308;
	ld.global.u32 	%r309, [%rd6+296];
	xor.b32  	%r333, %r333, %r309;
$L__BB0_36:
	and.b32  	%r311, %r203, 32768;
	setp.eq.s32 	%p19, %r311, 0;
	@%p19 bra 	$L__BB0_38;
	ld.global.u32 	%r312, [%rd6+300];
	xor.b32  	%r337, %r337, %r312;
	ld.global.u32 	%r313, [%rd6+304];
	xor.b32  	%r336, %r336, %r313;
	ld.global.u32 	%r314, [%rd6+308];
	xor.b32  	%r335, %r335, %r314;
	ld.global.u32 	%r315, [%rd6+312];
	xor.b32  	%r334, %r334, %r315;
	ld.global.u32 	%r316, [%rd6+316];
	xor.b32  	%r333, %r333, %r316;
$L__BB0_38:
	add.s32 	%r332, %r332, 16;
	setp.ne.s32 	%p20, %r332, 32;
	@%p20 bra 	$L__BB0_6;
	mad.lo.s32 	%r317, %r326, -31, %r11;
	add.s32 	%r326, %r317, 1;
	setp.ne.s32 	%p21, %r326, 5;
	@%p21 bra 	$L__BB0_5;
	st.global.u32 	[%rd2+4], %r337;
	st.global.u32 	[%rd2+8], %r336;
	st.global.u32 	[%rd2+12], %r335;
	st.global.u32 	[%rd2+16], %r334;
	st.global.u32 	[%rd2+20], %r333;
	add.s32 	%r320, %r320, 1;
	setp.lt.u32 	%p22, %r320, %r2;
	@%p22 bra 	$L__BB0_4;
$L__BB0_41:
	shr.u64 	%rd7, %rd18, 2;
	add.s32 	%r319, %r319, 1;
	setp.gt.u64 	%p23, %rd18, 3;
	mov.u64 	%rd18, %rd7;
	@%p23 bra 	$L__BB0_2;
$L__BB0_42:
	mov.b32 	%r318, 0;
	st.global.v2.u32 	[%rd2+24], {%r318, %r318};
	st.global.u32 	[%rd2+32], %r318;
	mov.b64 	%rd17, 0;
	st.global.u64 	[%rd2+40], %rd17;
	ret;

}
	// .globl	_Z11random_pathPfS_P17curandStateXORWOWffffffii
.visible .entry _Z11random_pathPfS_P17curandStateXORWOWffffffii(
	.param .u64 .ptr .align 1 _Z11random_pathPfS_P17curandStateXORWOWffffffii_param_0,
	.param .u64 .ptr .align 1 _Z11random_pathPfS_P17curandStateXORWOWffffffii_param_1,
	.param .u64 .ptr .align 1 _Z11random_pathPfS_P17curandStateXORWOWffffffii_param_2,
	.param .f32 _Z11random_pathPfS_P17curandStateXORWOWffffffii_param_3,
	.param .f32 _Z11random_pathPfS_P17curandStateXORWOWffffffii_param_4,
	.param .f32 _Z11random_pathPfS_P17curandStateXORWOWffffffii_param_5,
	.param .f32 _Z11random_pathPfS_P17curandStateXORWOWffffffii_param_6,
	.param .f32 _Z11random_pathPfS_P17curandStateXORWOWffffffii_param_7,
	.param .f32 _Z11random_pathPfS_P17curandStateXORWOWffffffii_param_8,
	.param .u32 _Z11random_pathPfS_P17curandStateXORWOWffffffii_param_9,
	.param .u32 _Z11random_pathPfS_P17curandStateXORWOWffffffii_param_10
)
{
	.local .align 8 .b8 	__local_depot1[8];
	.reg .b64 	%SP;
	.reg .b64 	%SPL;
	.reg .pred 	%p<35>;
	.reg .b32 	%r<187>;
	.reg .b32 	%f<244>;
	.reg .b64 	%rd<28>;
	.reg .b64 	%fd<2>;

	mov.u64 	%SPL, __local_depot1;
	cvta.local.u64 	%SP, %SPL;
	ld.param.u64 	%rd11, [_Z11random_pathPfS_P17curandStateXORWOWffffffii_param_0];
	ld.param.u64 	%rd10, [_Z11random_pathPfS_P17curandStateXORWOWffffffii_param_1];
	ld.param.u64 	%rd12, [_Z11random_pathPfS_P17curandStateXORWOWffffffii_param_2];
	ld.param.f32 	%f228, [_Z11random_pathPfS_P17curandStateXORWOWffffffii_param_3];
	ld.param.f32 	%f40, [_Z11random_pathPfS_P17curandStateXORWOWffffffii_param_4];
	ld.param.f32 	%f41, [_Z11random_pathPfS_P17curandStateXORWOWffffffii_param_5];
	ld.param.f32 	%f42, [_Z11random_pathPfS_P17curandStateXORWOWffffffii_param_6];
	ld.param.f32 	%f43, [_Z11random_pathPfS_P17curandStateXORWOWffffffii_param_7];
	ld.param.f32 	%f44, [_Z11random_pathPfS_P17curandStateXORWOWffffffii_param_8];
	ld.param.u32 	%r67, [_Z11random_pathPfS_P17curandStateXORWOWffffffii_param_9];
	ld.param.u32 	%r68, [_Z11random_pathPfS_P17curandStateXORWOWffffffii_param_10];
	cvta.to.global.u64 	%rd1, %rd11;
	cvta.to.global.u64 	%rd2, %rd12;
	mov.u32 	%r69, %ntid.x;
	mov.u32 	%r70, %ctaid.x;
	mov.u32 	%r71, %tid.x;
	mad.lo.s32 	%r1, %r69, %r70, %r71;
	setp.gt.s32 	%p1, %r1, %r67;
	@%p1 bra 	$L__BB1_31;
	cvt.rn.f32.s32 	%f46, %r68;
	div.rn.f32 	%f1, %f46, %f40;
	setp.lt.s32 	%p2, %r68, 1;
	mov.f32 	%f234, 0f00000000;
	@%p2 bra 	$L__BB1_14;
	mul.wide.s32 	%rd13, %r1, 48;
	add.s64 	%rd3, %rd2, %rd13;
	ld.global.v2.u32 	{%r165, %r164}, [%rd3];
	ld.global.u32 	%r163, [%rd3+8];
	ld.global.u32 	%r158, [%rd3+20];
	ld.global.u32 	%r159, [%rd3+24];
	ld.global.f32 	%f224, [%rd3+32];
	setp.eq.s32 	%p3, %r68, 1;
	mov.b32 	%r173, 0;
	@%p3 bra 	$L__BB1_9;
	ld.global.u32 	%r157, [%rd3+16];
	ld.global.u32 	%r156, [%rd3+12];
	and.b32  	%r75, %r68, 2147483646;
	neg.s32 	%r151, %r75;
	mov.b32 	%r173, 0;
$L__BB1_4:
	setp.eq.s32 	%p4, %r159, 1;
	mov.u32 	%r160, %r158;
	mov.u32 	%r161, %r157;
	mov.u32 	%r162, %r156;
	mov.f32 	%f225, %f224;
	@%p4 bra 	$L__BB1_6;
	shr.u32 	%r76, %r164, 2;
	xor.b32  	%r77, %r76, %r164;
	shl.b32 	%r78, %r158, 4;
	shl.b32 	%r79, %r77, 1;
	xor.b32  	%r80, %r78, %r79;
	xor.b32  	%r81, %r80, %r158;
	xor.b32  	%r161, %r81, %r77;
	add.s32 	%r82, %r165, %r161;
	add.s32 	%r83, %r82, 362437;
	shr.u32 	%r84, %r163, 2;
	xor.b32  	%r85, %r84, %r163;
	shl.b32 	%r86, %r161, 4;
	shl.b32 	%r87, %r85, 1;
	xor.b32  	%r88, %r87, %r86;
	xor.b32  	%r89, %r88, %r85;
	xor.b32  	%r160, %r89, %r161;
	add.s32 	%r165, %r165, 724874;
	add.s32 	%r90, %r160, %r165;
	cvt.rn.f32.u32 	%f48, %r83;
	fma.rn.f32 	%f49, %f48, 0f2F800000, 0f2F000000;
	cvt.rn.f32.u32 	%f50, %r90;
	fma.rn.f32 	%f51, %f50, 0f30C90FDB, 0f30490FDB;
	setp.lt.f32 	%p5, %f49, 0f00800000;
	mul.f32 	%f52, %f49, 0f4B000000;
	selp.f32 	%f53, %f52, %f49, %p5;
	selp.f32 	%f54, 0fC1B80000, 0f00000000, %p5;
	mov.b32 	%r91, %f53;
	add.s32 	%r92, %r91, -1059760811;
	and.b32  	%r93, %r92, -8388608;
	sub.s32 	%r94, %r91, %r93;
	mov.b32 	%f55, %r94;
	cvt.rn.f32.s32 	%f56, %r93;
	fma.rn.f32 	%f57, %f56, 0f34000000, %f54;
	add.f32 	%f58, %f55, 0fBF800000;
	fma.rn.f32 	%f59, %f58, 0fBE055027, 0f3E1039F6;
	fma.rn.f32 	%f60, %f59, %f58, 0fBDF8CDCC;
	fma.rn.f32 	%f61, %f60, %f58, 0f3E0F2955;
	fma.rn.f32 	%f62, %f61, %f58, 0fBE2AD8B9;
	fma.rn.f32 	%f63, %f62, %f58, 0f3E4CED0B;
	fma.rn.f32 	%f64, %f63, %f58, 0fBE7FFF22;
	fma.rn.f32 	%f65, %f64, %f58, 0f3EAAAA78;
	fma.rn.f32 	%f66, %f65, %f58, 0fBF000000;
	mul.f32 	%f67, %f58, %f66;
	fma.rn.f32 	%f68, %f67, %f58, %f58;
	fma.rn.f32 	%f69, %f57, 0f3F317218, %f68;
	setp.gt.u32 	%p6, %r91, 2139095039;
	fma.rn.f32 	%f70, %f53, 0f7F800000, 0f7F800000;
	selp.f32 	%f71, %f70, %f69, %p6;
	setp.eq.f32 	%p7, %f53, 0f00000000;
	mul.f32 	%f72, %f71, 0fC0000000;
	selp.f32 	%f73, 0f7F800000, %f72, %p7;
	sqrt.rn.f32 	%f74, %f73;
	sin.approx.f32 	%f75, %f51;
	cos.approx.f32 	%f76, %f51;
	mul.f32 	%f225, %f74, %f75;
	mul.f32 	%f224, %f74, %f76;
	mov.u32 	%r162, %r158;
	mov.u32 	%r163, %r157;
	mov.u32 	%r164, %r156;
	mov.u32 	%r158, %r160;
	mov.u32 	%r157, %r161;
	mov.u32 	%r156, %r162;
$L__BB1_6:
	setp.ne.s32 	%p8, %r159, 1;
	mul.f32 	%f77, %f41, %f228;
	fma.rn.f32 	%f78, %f1, %f77, %f228;
	mul.f32 	%f79, %f42, %f228;
	fma.rn.f32 	%f9, %f79, %f225, %f78;
	mov.b32 	%r159, 0;
	mov.f32 	%f227, %f224;
	@%p8 bra 	$L__BB1_8;
	shr.u32 	%r97, %r164, 2;
	xor.b32  	%r98, %r97, %r164;
	shl.b32 	%r99, %r160, 4;
	shl.b32 	%r100, %r98, 1;
	xor.b32  	%r101, %r99, %r100;
	xor.b32  	%r102, %r101, %r160;
	xor.b32  	%r157, %r102, %r98;
	add.s32 	%r103, %r165, %r157;
	add.s32 	%r104, %r103, 362437;
	shr.u32 	%r105, %r163, 2;
	xor.b32  	%r106, %r105, %r163;
	shl.b32 	%r107, %r157, 4;
	shl.b32 	%r108, %r106, 1;
	xor.b32  	%r109, %r108, %r107;
	xor.b32  	%r110, %r109, %r106;
	xor.b32  	%r158, %r110, %r157;
	add.s32 	%r165, %r165, 724874;
	add.s32 	%r111, %r158, %r165;
	cvt.rn.f32.u32 	%f80, %r104;
	fma.rn.f32 	%f81, %f80, 0f2F800000, 0f2F000000;
	cvt.rn.f32.u32 	%f82, %r111;
	fma.rn.f32 	%f83, %f82, 0f30C90FDB, 0f30490FDB;
	setp.lt.f32 	%p9, %f81, 0f00800000;
	mul.f32 	%f84, %f81, 0f4B000000;
	selp.f32 	%f85, %f84, %f81, %p9;
	selp.f32 	%f86, 0fC1B80000, 0f00000000, %p9;
	mov.b32 	%r112, %f85;
	add.s32 	%r113, %r112, -1059760811;
	and.b32  	%r114, %r113, -8388608;
	sub.s32 	%r115, %r112, %r114;
	mov.b32 	%f87, %r115;
	cvt.rn.f32.s32 	%f88, %r114;
	fma.rn.f32 	%f89, %f88, 0f34000000, %f86;
	add.f32 	%f90, %f87, 0fBF800000;
	fma.rn.f32 	%f91, %f90, 0fBE055027, 0f3E1039F6;
	fma.rn.f32 	%f92, %f91, %f90, 0fBDF8CDCC;
	fma.rn.f32 	%f93, %f92, %f90, 0f3E0F2955;
	fma.rn.f32 	%f94, %f93, %f90, 0fBE2AD8B9;
	fma.rn.f32 	%f95, %f94, %f90, 0f3E4CED0B;
	fma.rn.f32 	%f96, %f95, %f90, 0fBE7FFF22;
	fma.rn.f32 	%f97, %f96, %f90, 0f3EAAAA78;
	fma.rn.f32 	%f98, %f97, %f90, 0fBF000000;
	mul.f32 	%f99, %f90, %f98;
	fma.rn.f32 	%f100, %f99, %f90, %f90;
	fma.rn.f32 	%f101, %f89, 0f3F317218, %f100;
	setp.gt.u32 	%p10, %r112, 2139095039;
	fma.rn.f32 	%f102, %f85, 0f7F800000, 0f7F800000;
	selp.f32 	%f103, %f102, %f101, %p10;
	setp.eq.f32 	%p11, %f85, 0f00000000;
	mul.f32 	%f104, %f103, 0fC0000000;
	selp.f32 	%f105, 0f7F800000, %f104, %p11;
	sqrt.rn.f32 	%f106, %f105;
	sin.approx.f32 	%f107, %f83;
	cos.approx.f32 	%f108, %f83;
	mul.f32 	%f227, %f106, %f107;
	mul.f32 	%f224, %f106, %f108;
	mov.b32 	%r159, 1;
	mov.u32 	%r156, %r160;
	mov.u32 	%r163, %r161;
	mov.u32 	%r164, %r162;
$L__BB1_8:
	setp.gt.f32 	%p12, %f9, %f44;
	setp.eq.s32 	%p13, %r173, 0;
	selp.b32 	%r116, 1, %r173, %p12;
	selp.b32 	%r117, %r116, %r173, %p13;
	mul.f32 	%f109, %f41, %f9;
	fma.rn.f32 	%f110, %f1, %f109, %f9;
	mul.f32 	%f111, %f42, %f9;
	fma.rn.f32 	%f228, %f111, %f227, %f110;
	setp.eq.s32 	%p14, %r117, 0;
	setp.gt.f32 	%p15, %f228, %f44;
	selp.b32 	%r118, 1, %r117, %p15;
	selp.b32 	%r173, %r118, %r117, %p14;
	add.s32 	%r151, %r151, 2;
	setp.ne.s32 	%p16, %r151, 0;
	@%p16 bra 	$L__BB1_4;
$L__BB1_9:
	and.b32  	%r119, %r68, 1;
	setp.eq.b32 	%p17, %r119, 1;
	not.pred 	%p18, %p17;
	@%p18 bra 	$L__BB1_13;
	setp.eq.s32 	%p19, %r159, 1;
	@%p19 bra 	$L__BB1_12;
	shr.u32 	%r120, %r164, 2;
	xor.b32  	%r121, %r120, %r164;
	shl.b32 	%r122, %r158, 4;
	shl.b32 	%r123, %r121, 1;
	xor.b32  	%r124, %r122, %r123;
	xor.b32  	%r125, %r124, %r158;
	xor.b32  	%r126, %r125, %r121;
	add.s32 	%r127, %r165, %r126;
	add.s32 	%r128, %r127, 362437;
	shr.u32 	%r129, %r163, 2;
	xor.b32  	%r130, %r129, %r163;
	shl.b32 	%r131, %r126, 4;
	shl.b32 	%r132, %r130, 1;
	xor.b32  	%r133, %r132, %r131;
	xor.b32  	%r134, %r133, %r130;
	xor.b32  	%r135, %r134, %r126;
	add.s32 	%r136, %r165, %r135;
	add.s32 	%r137, %r136, 724874;
	cvt.rn.f32.u32 	%f113, %r128;
	fma.rn.f32 	%f114, %f113, 0f2F800000, 0f2F000000;
	cvt.rn.f32.u32 	%f115, %r137;
	fma.rn.f32 	%f116, %f115, 0f30C90FDB, 0f30490FDB;
	setp.lt.f32 	%p20, %f114, 0f00800000;
	mul.f32 	%f117, %f114, 0f4B000000;
	selp.f32 	%f118, %f117, %f114, %p20;
	selp.f32 	%f119, 0fC1B80000, 0f00000000, %p20;
	mov.b32 	%r138, %f118;
	add.s32 	%r139, %r138, -1059760811;
	and.b32  	%r140, %r139, -8388608;
	sub.s32 	%r141, %r138, %r140;
	mov.b32 	%f120, %r141;
	cvt.rn.f32.s32 	%f121, %r140;
	fma.rn.f32 	%f122, %f121, 0f34000000, %f119;
	add.f32 	%f123, %f120, 0fBF800000;
	fma.rn.f32 	%f124, %f123, 0fBE055027, 0f3E1039F6;
	fma.rn.f32 	%f125, %f124, %f123, 0fBDF8CDCC;
	fma.rn.f32 	%f126, %f125, %f123, 0f3E0F2955;
	fma.rn.f32 	%f127, %f126, %f123, 0fBE2AD8B9;
	fma.rn.f32 	%f128, %f127, %f123, 0f3E4CED0B;
	fma.rn.f32 	%f129, %f128, %f123, 0fBE7FFF22;
	fma.rn.f32 	%f130, %f129, %f123, 0f3EAAAA78;
	fma.rn.f32 	%f131, %f130, %f123, 0fBF000000;
	mul.f32 	%f132, %f123, %f131;
	fma.rn.f32 	%f133, %f132, %f123, %f123;
	fma.rn.f32 	%f134, %f122, 0f3F317218, %f133;
	setp.gt.u32 	%p21, %r138, 2139095039;
	fma.rn.f32 	%f135, %f118, 0f7F800000, 0f7F800000;
	selp.f32 	%f136, %f135, %f134, %p21;
	setp.eq.f32 	%p22, %f118, 0f00000000;
	mul.f32 	%f137, %f136, 0fC0000000;
	selp.f32 	%f138, 0f7F800000, %f137, %p22;
	sqrt.rn.f32 	%f139, %f138;
	sin.approx.f32 	%f140, %f116;
	mul.f32 	%f224, %f139, %f140;
$L__BB1_12:
	mul.f32 	%f141, %f41, %f228;
	fma.rn.f32 	%f142, %f1, %f141, %f228;
	mul.f32 	%f143, %f42, %f228;
	fma.rn.f32 	%f228, %f143, %f224, %f142;
	setp.eq.s32 	%p23, %r173, 0;
	setp.gt.f32 	%p24, %f228, %f44;
	selp.b32 	%r142, 1, %r173, %p24;
	selp.b32 	%r173, %r142, %r173, %p23;
$L__BB1_13:
	cvt.rn.f32.u32 	%f234, %r173;
$L__BB1_14:
	neg.f32 	%f145, %f41;
	mul.f32 	%f146, %f40, %f145;
	fma.rn.f32 	%f147, %f146, 0f3BBB989D, 0f3F000000;
	cvt.sat.f32.f32 	%f148, %f147;
	mov.f32 	%f149, 0f4B400001;
	mov.f32 	%f150, 0f437C0000;
	fma.rm.f32 	%f151, %f148, %f150, %f149;
	add.f32 	%f152, %f151, 0fCB40007F;
	neg.f32 	%f153, %f152;
	fma.rn.f32 	%f154, %f146, 0f3FB8AA3B, %f153;
	fma.rn.f32 	%f155, %f146, 0f32A57060, %f154;
	mov.b32 	%r143, %f151;
	shl.b32 	%r144, %r143, 23;
	mov.b32 	%f156, %r144;
	ex2.approx.ftz.f32 	%f157, %f155;
	mul.f32 	%f158, %f157, %f156;
	mul.f32 	%f159, %f234, %f158;
	sub.f32 	%f160, %f228, %f43;
	max.f32 	%f161, %f160, 0f00000000;
	mul.f32 	%f162, %f161, %f159;
	cvt.rn.f32.s32 	%f163, %r67;
	div.rn.f32 	%f164, %f162, %f163;
	mul.wide.s32 	%rd14, %r1, 4;
	add.s64 	%rd15, %rd1, %rd14;
	st.global.f32 	[%rd15], %f164;
	bar.sync 	0;
	setp.ne.s32 	%p25, %r1, 0;
	@%p25 bra 	$L__BB1_30;
	ld.global.f32 	%f243, [%rd1];
	setp.lt.s32 	%p26, %r67, 2;
	@%p26 bra 	$L__BB1_29;
	add.s32 	%r49, %r67, -1;
	add.s32 	%r146, %r67, -2;
	and.b32  	%r50, %r49, 15;
	setp.lt.u32 	%p27, %r146, 15;
	mov.b32 	%r184, 1;
	@%p27 bra 	$L__BB1_20;
	and.b32  	%r148, %r49, -16;
	neg.s32 	%r182, %r148;
	add.s64 	%rd26, %rd1, 32;
	mov.b32 	%r181, 0;
$L__BB1_18:
	.pragma "nounroll";
	ld.global.f32 	%f166, [%rd26+-28];
	add.f32 	%f167, %f243, %f166;
	ld.global.f32 	%f168, [%rd26+-24];
	add.f32 	%f169, %f167, %f168;
	ld.global.f32 	%f170, [%rd26+-20];
	add.f32 	%f171, %f169, %f170;
	ld.global.f32 	%f172, [%rd26+-16];
	add.f32 	%f173, %f171, %f172;
	ld.global.f32 	%f174, [%rd26+-12];
	add.f32 	%f175, %f173, %f174;
	ld.global.f32 	%f176, [%rd26+-8];
	add.f32 	%f177, %f175, %f176;
	ld.global.f32 	%f178, [%rd26+-4];
	add.f32 	%f179, %f177, %f178;
	ld.global.f32 	%f180, [%rd26];
	add.f32 	%f181, %f179, %f180;
	ld.global.f32 	%f182, [%rd26+4];
	add.f32 	%f183, %f181, %f182;
	ld.global.f32 	%f184, [%rd26+8];
	add.f32 	%f185, %f183, %f184;
	ld.global.f32 	%f186, [%rd26+12];
	add.f32 	%f187, %f185, %f186;
	ld.global.f32 	%f188, [%rd26+16];
	add.f32 	%f189, %f187, %f188;
	ld.global.f32 	%f190, [%rd26+20];
	add.f32 	%f191, %f189, %f190;
	ld.global.f32 	%f192, [%rd26+24];
	add.f32 	%f193, %f191, %f192;
	ld.global.f32 	%f194, [%rd26+28];
	add.f32 	%f195, %f193, %f194;
	ld.global.f32 	%f196, [%rd26+32];
	add.f32 	%f243, %f195, %f196;
	add.s32 	%r182, %r182, 16;
	add.s32 	%r181, %r181, 16;
	add.s64 	%rd26, %rd26, 64;
	setp.ne.s32 	%p28, %r182, 0;
	@%p28 bra 	$L__BB1_18;
	add.s32 	%r184, %r181, 1;
$L__BB1_20:
	setp.eq.s32 	%p29, %r50, 0;
	@%p29 bra 	$L__BB1_29;
	and.b32  	%r58, %r49, 7;
	setp.lt.u32 	%p30, %r50, 8;
	@%p30 bra 	$L__BB1_23;
	mul.wide.u32 	%rd16, %r184, 4;
	add.s64 	%rd17, %rd1, %rd16;
	ld.global.f32 	%f198, [%rd17];
	add.f32 	%f199, %f243, %f198;
	ld.global.f32 	%f200, [%rd17+4];
	add.f32 	%f201, %f199, %f200;
	ld.global.f32 	%f202, [%rd17+8];
	add.f32 	%f203, %f201, %f202;
	ld.global.f32 	%f204, [%rd17+12];
	add.f32 	%f205, %f203, %f204;
	ld.global.f32 	%f206, [%rd17+16];
	add.f32 	%f207, %f205, %f206;
	ld.global.f32 	%f208, [%rd17+20];
	add.f32 	%f209, %f207, %f208;
	ld.global.f32 	%f210, [%rd17+24];
	add.f32 	%f211, %f209, %f210;
	ld.global.f32 	%f212, [%rd17+28];
	add.f32 	%f243, %f211, %f212;
	add.s32 	%r184, %r184, 8;
$L__BB1_23:
	setp.eq.s32 	%p31, %r58, 0;
	@%p31 bra 	$L__BB1_29;
	and.b32  	%r61, %r49, 3;
	setp.lt.u32 	%p32, %r58, 4;
	@%p32 bra 	$L__BB1_26;
	mul.wide.u32 	%rd18, %r184, 4;
	add.s64 	%rd19, %rd1, %rd18;
	ld.global.f32 	%f214, [%rd19];
	add.f32 	%f215, %f243, %f214;
	ld.global.f32 	%f216, [%rd19+4];
	add.f32 	%f217, %f215, %f216;
	ld.global.f32 	%f218, [%rd19+8];
	add.f32 	%f219, %f217, %f218;
	ld.global.f32 	%f220, [%rd19+12];
	add.f32 	%f243, %f219, %f220;
	add.s32 	%r184, %r184, 4;
$L__BB1_26:
	setp.eq.s32 	%p33, %r61, 0;
	@%p33 bra 	$L__BB1_29;
	mul.wide.u32 	%rd20, %r184, 4;
	add.s64 	%rd27, %rd1, %rd20;
	neg.s32 	%r186, %r61;
$L__BB1_28:
	.pragma "nounroll";
	ld.global.f32 	%f221, [%rd27];
	add.f32 	%f243, %f243, %f221;
	add.s64 	%rd27, %rd27, 4;
	add.s32 	%r186, %r186, 1;
	setp.ne.s32 	%p34, %r186, 0;
	@%p34 bra 	$L__BB1_28;
$L__BB1_29:
	cvt.f64.f32 	%fd1, %f243;
	add.u64 	%rd21, %SP, 0;
	add.u64 	%rd22, %SPL, 0;
	st.local.f64 	[%rd22], %fd1;
	mov.u64 	%rd23, $str;
	cvta.global.u64 	%rd24, %rd23;
	{ // callseq 0, 0
	.param .b64 param0;
	st.param.b64 	[param0], %rd24;
	.param .b64 param1;
	st.param.b64 	[param1], %rd21;
	.param .b32 retval0;
	call.uni (retval0), 
	vprintf, 
	(
	param0, 
	param1
	);
	ld.param.b32 	%r149, [retval0];
	} // callseq 0
	cvta.to.global.u64 	%rd25, %rd10;
	st.global.f32 	[%rd25], %f243;
$L__BB1_30:
	bar.sync 	0;
$L__BB1_31:
	ret;

}


// ===== COMPILED SASS (sm_100) =====

	.target	sm_100

	.elftype	@"ET_EXEC"


//--------------------- .note.nv.tkinfo           --------------------------
	.section	.note.nv.tkinfo,"",@"SHT_NOTE"
	.sectionflags	@"SHF_NOTE_NV_TKINFO"
	.tkinfo
        /*0018*/ 	.word	0x00000002
        /*0030*/ 	.string	""
        /*0030*/ 	.string	"ptxas"
        /*0030*/ 	.string	"Cuda compilation tools, release 13.0, V13.0.88"
        /*0030*/ 	.string	"Build cuda_13.0.r13.0/compiler.36424714_0"
        /*0030*/ 	.string	"-arch sm_100 -m 64 "



//--------------------- .note.nv.cuinfo           --------------------------
	.section	.note.nv.cuinfo,"",@"SHT_NOTE"
	.sectionflags	@"SHF_NOTE_NV_CUINFO"
        /*0018*/ 	.short	0x0002
        /*001a*/ 	.short	0x0064
        /*001c*/ 	.short	0x0082
	.zero		2


//--------------------- .nv.info                  --------------------------
	.section	.nv.info,"",@"SHT_CUDA_INFO"
	.align	4


	//----- nvinfo : EIATTR_REGCOUNT
	.align		4
        /*0000*/ 	.byte	0x04, 0x2f
        /*0002*/ 	.short	(.L_11 - .L_10)
	.align		4
.L_10:
        /*0004*/ 	.word	index@(_Z12setup_kernelP17curandStateXORWOWm)
        /*0008*/ 	.word	0x0000001f


	//----- nvinfo : EIATTR_FRAME_SIZE
	.align		4
.L_11:
        /*000c*/ 	.byte	0x04, 0x11
        /*000e*/ 	.short	(.L_13 - .L_12)
	.align		4
.L_12:
        /*0010*/ 	.word	index@(_Z12setup_kernelP17curandStateXORWOWm)
        /*0014*/ 	.word	0x00000000


	//----- nvinfo : EIATTR_REGCOUNT
	.align		4
.L_13:
        /*0018*/ 	.byte	0x04, 0x2f
        /*001a*/ 	.short	(.L_15 - .L_14)
	.align		4
.L_14:
        /*001c*/ 	.word	index@(_Z11random_pathPfS_P17curandStateXORWOWffffffii)
        /*0020*/ 	.word	0x0000001f


	//----- nvinfo : EIATTR_FRAME_SIZE
	.align		4
.L_15:
        /*0024*/ 	.byte	0x04, 0x11
        /*0026*/ 	.short	(.L_17 - .L_16)
	.align		4
.L_16:
        /*0028*/ 	.word	index@($__internal_1_$__cuda_sm3x_div_rn_noftz_f32_slowpath)
        /*002c*/ 	.word	0x00000008


	//----- nvinfo : EIATTR_FRAME_SIZE
	.align		4
.L_17:
        /*0030*/ 	.byte	0x04, 0x11
        /*0032*/ 	.short	(.L_19 - .L_18)
	.align		4
.L_18:
        /*0034*/ 	.word	index@($__internal_0_$__cuda_sm20_sqrt_rn_f32_slowpath)
        /*0038*/ 	.word	0x00000008


	//----- nvinfo : EIATTR_FRAME_SIZE
	.align		4
.L_19:
        /*003c*/ 	.byte	0x04, 0x11
        /*003e*/ 	.short	(.L_21 - .L_20)
	.align		4
.L_20:
        /*0040*/ 	.word	index@(_Z11random_pathPfS_P17curandStateXORWOWffffffii)
        /*0044*/ 	.word	0x00000008


	//----- nvinfo : EIATTR_MIN_STACK_SIZE
	.align		4
.L_21:
        /*0048*/ 	.byte	0x04, 0x12
        /*004a*/ 	.short	(.L_23 - .L_22)
	.align		4
.L_22:
        /*004c*/ 	.word	index@(_Z11random_pathPfS_P17curandStateXORWOWffffffii)
        /*0050*/ 	.word	0x00000008


	//----- nvinfo : EIATTR_MIN_STACK_SIZE
	.align		4
.L_23:
        /*0054*/ 	.byte	0x04, 0x12
        /*0056*/ 	.short	(.L_25 - .L_24)
	.align		4
.L_24:
        /*0058*/ 	.word	index@(_Z12setup_kernelP17curandStateXORWOWm)
        /*005c*/ 	.word	0x00000000
.L_25:


//--------------------- .nv.compat                --------------------------
	.section	.nv.compat,"",@"SHT_CUDA_COMPAT_INFO"
	.align	4
        /*0000*/ 	.byte	0x02, 0x09, 0x00, 0x00, 0x02, 0x02, 0x01, 0x00, 0x02, 0x05, 0x05, 0x00, 0x03, 0x07, 0x01, 0x01
        /*0010*/ 	.byte	0x02, 0x03, 0x00, 0x00, 0x02, 0x06, 0x01, 0x00, 0x04, 0x0b, 0x08, 0x00, 0x01, 0x00, 0x00, 0x00
        /*0020*/ 	.byte	0x00, 0x00, 0x00, 0x00


//--------------------- .nv.info._Z11random_pathPfS_P17curandStateXORWOWffffffii --------------------------
	.section	.nv.info._Z11random_pathPfS_P17curandStateXORWOWffffffii,"",@"SHT_CUDA_INFO"
	.sectionflags	@""
	.align	4


	//----- nvinfo : EIATTR_CUDA_API_VERSION
	.align		4
        /*0000*/ 	.byte	0x04, 0x37
        /*0002*/ 	.short	(.L_27 - .L_26)
.L_26:
        /*0004*/ 	.word	0x00000082


	//----- nvinfo : EIATTR_KPARAM_INFO
	.align		4
.L_27:
        /*0008*/ 	.byte	0x04, 0x17
        /*000a*/ 	.short	(.L_29 - .L_28)
.L_28:
        /*000c*/ 	.word	0x00000000
        /*0010*/ 	.short	0x000a
        /*0012*/ 	.short	0x0034
        /*0014*/ 	.byte	0x00, 0xf0, 0x11, 0x00


	//----- nvinfo : EIATTR_KPARAM_INFO
	.align		4
.L_29:
        /*0018*/ 	.byte	0x04, 0x17
        /*001a*/ 	.short	(.L_31 - .L_30)
.L_30:
        /*001c*/ 	.word	0x00000000
        /*0020*/ 	.short	0x0009
        /*0022*/ 	.short	0x0030
        /*0024*/ 	.byte	0x00, 0xf0, 0x11, 0x00


	//----- nvinfo : EIATTR_KPARAM_INFO
	.align		4
.L_31:
        /*0028*/ 	.byte	0x04, 0x17
        /*002a*/ 	.short	(.L_33 - .L_32)
.L_32:
        /*002c*/ 	.word	0x00000000
        /*0030*/ 	.short	0x0008
        /*0032*/ 	.short	0x002c
        /*0034*/ 	.byte	0x00, 0xf0, 0x11, 0x00


	//----- nvinfo : EIATTR_KPARAM_INFO
	.align		4
.L_33:
        /*0038*/ 	.byte	0x04, 0x17
        /*003a*/ 	.short	(.L_35 - .L_34)
.L_34:
        /*003c*/ 	.word	0x00000000
        /*0040*/ 	.short	0x0007
        /*0042*/ 	.short	0x0028
        /*0044*/ 	.byte	0x00, 0xf0, 0x11, 0x00


	//----- nvinfo : EIATTR_KPARAM_INFO
	.align		4
.L_35:
        /*0048*/ 	.byte	0x04, 0x17
        /*004a*/ 	.short	(.L_37 - .L_36)
.L_36:
        /*004c*/ 	.word	0x00000000
        /*0050*/ 	.short	0x0006
        /*0052*/ 	.short	0x0024
        /*0054*/ 	.byte	0x00, 0xf0, 0x11, 0x00


	//----- nvinfo : EIATTR_KPARAM_INFO
	.align		4
.L_37:
        /*0058*/ 	.byte	0x04, 0x17
        /*005a*/ 	.short	(.L_39 - .L_38)
.L_38:
        /*005c*/ 	.word	0x00000000
        /*0060*/ 	.short	0x0005
        /*0062*/ 	.short	0x0020
        /*0064*/ 	.byte	0x00, 0xf0, 0x11, 0x00


	//----- nvinfo : EIATTR_KPARAM_INFO
	.align		4
.L_39:
        /*0068*/ 	.byte	0x04, 0x17
        /*006a*/ 	.short	(.L_41 - .L_40)
.L_40:
        /*006c*/ 	.word	0x00000000
        /*0070*/ 	.short	0x0004
        /*0072*/ 	.short	0x001c
        /*0074*/ 	.byte	0x00, 0xf0, 0x11, 0x00


	//----- nvinfo : EIATTR_KPARAM_INFO
	.align		4
.L_41:
        /*0078*/ 	.byte	0x04, 0x17
        /*007a*/ 	.short	(.L_43 - .L_42)
.L_42:
        /*007c*/ 	.word	0x00000000
        /*0080*/ 	.short	0x0003
        /*0082*/ 	.short	0x0018
        /*0084*/ 	.byte	0x00, 0xf0, 0x11, 0x00


	//----- nvinfo : EIATTR_KPARAM_INFO
	.align		4
.L_43:
        /*0088*/ 	.byte	0x04, 0x17
        /*008a*/ 	.short	(.L_45 - .L_44)
.L_44:
        /*008c*/ 	.word	0x00000000
        /*0090*/ 	.short	0x0002
        /*0092*/ 	.short	0x0010
        /*0094*/ 	.byte	0x00, 0xf5, 0x21, 0x00


	//----- nvinfo : EIATTR_KPARAM_INFO
	.align		4
.L_45:
        /*0098*/ 	.byte	0x04, 0x17
        /*009a*/ 	.short	(.L_47 - .L_46)
.L_46:
        /*009c*/ 	.word	0x00000000
        /*00a0*/ 	.short	0x0001
        /*00a2*/ 	.short	0x0008
        /*00a4*/ 	.byte	0x00, 0xf5, 0x21, 0x00


	//----- nvinfo : EIATTR_KPARAM_INFO
	.align		4
.L_47:
        /*00a8*/ 	.byte	0x04, 0x17
        /*00aa*/ 	.short	(.L_49 - .L_48)
.L_48:
        /*00ac*/ 	.word	0x00000000
        /*00b0*/ 	.short	0x0000
        /*00b2*/ 	.short	0x0000
        /*00b4*/ 	.byte	0x00, 0xf5, 0x21, 0x00


	//----- nvinfo : EIATTR_SPARSE_MMA_MASK
	.align		4
.L_49:
        /*00b8*/ 	.byte	0x03, 0x50
        /*00ba*/ 	.short	0x0000


	//----- nvinfo : EIATTR_MAXREG_COUNT
	.align		4
        /*00bc*/ 	.byte	0x03, 0x1b
        /*00be*/ 	.short	0x00ff


	//----- nvinfo : EIATTR_NUM_BARRIERS
	.align		4
        /*00c0*/ 	.byte	0x02, 0x4c
        /*00c2*/ 	.byte	0x01
	.zero		1


	//----- nvinfo : EIATTR_EXTERNS
	.align		4
        /*00c4*/ 	.byte	0x04, 0x0f
        /*00c6*/ 	.short	(.L_51 - .L_50)


	//   ....[0]....
	.align		4
.L_50:
        /*00c8*/ 	.word	index@(vprintf)


	//----- nvinfo : EIATTR_MERCURY_ISA_VERSION
	.align		4
.L_51:
        /*00cc*/ 	.byte	0x03, 0x5f
        /*00ce*/ 	.short	0x0101


	//----- nvinfo : EIATTR_VRC_CTA_INIT_COUNT
	.align		4
        /*00d0*/ 	.byte	0x02, 0x4a
	.zero		1
	.zero		1


	//----- nvinfo : EIATTR_SYSCALL_OFFSETS
	.align		4
        /*00d4*/ 	.byte	0x04, 0x46
        /*00d6*/ 	.short	(.L_53 - .L_52)


	//   ....[0]....
.L_52:
        /*00d8*/ 	.word	0x00001d10


	//----- nvinfo : EIATTR_EXIT_INSTR_OFFSETS
	.align		4
.L_53:
        /*00dc*/ 	.byte	0x04, 0x1c
        /*00de*/ 	.short	(.L_55 - .L_54)


	//   ....[0]....
.L_54:
        /*00e0*/ 	.word	0x000000c0


	//   ....[1]....
        /*00e4*/ 	.word	0x00001d60


	//----- nvinfo : EIATTR_CRS_STACK_SIZE
	.align		4
.L_55:
        /*00e8*/ 	.byte	0x04, 0x1e
        /*00ea*/ 	.short	(.L_57 - .L_56)
.L_56:
        /*00ec*/ 	.word	0x00000000


	//----- nvinfo : EIATTR_CBANK_PARAM_SIZE
	.align		4
.L_57:
        /*00f0*/ 	.byte	0x03, 0x19
        /*00f2*/ 	.short	0x0038


	//----- nvinfo : EIATTR_PARAM_CBANK
	.align		4
        /*00f4*/ 	.byte	0x04, 0x0a
        /*00f6*/ 	.short	(.L_59 - .L_58)
	.align		4
.L_58:
        /*00f8*/ 	.word	index@(.nv.constant0._Z11random_pathPfS_P17curandStateXORWOWffffffii)
        /*00fc*/ 	.short	0x0380
        /*00fe*/ 	.short	0x0038


	//----- nvinfo : EIATTR_SW_WAR
	.align		4
.L_59:
        /*0100*/ 	.byte	0x04, 0x36
        /*0102*/ 	.short	(.L_61 - .L_60)
.L_60:
        /*0104*/ 	.word	0x00000008
.L_61:


//--------------------- .nv.info._Z12setup_kernelP17curandStateXORWOWm --------------------------
	.section	.nv.info._Z12setup_kernelP17curandStateXORWOWm,"",@"SHT_CUDA_INFO"
	.sectionflags	@""
	.align	4


	//----- nvinfo : EIATTR_CUDA_API_VERSION
	.align		4
        /*0000*/ 	.byte	0x04, 0x37
        /*0002*/ 	.short	(.L_63 - .L_62)
.L_62:
        /*0004*/ 	.word	0x00000082


	//----- nvinfo : EIATTR_KPARAM_INFO
	.align		4
.L_63:
        /*0008*/ 	.byte	0x04, 0x17
        /*000a*/ 	.short	(.L_65 - .L_64)
.L_64:
        /*000c*/ 	.word	0x00000000
        /*0010*/ 	.short	0x0001
        /*0012*/ 	.short	0x0008
        /*0014*/ 	.byte	0x00, 0xf0, 0x21, 0x00


	//----- nvinfo : EIATTR_KPARAM_INFO
	.align		4
.L_65:
        /*0018*/ 	.byte	0x04, 0x17
        /*001a*/ 	.short	(.L_67 - .L_66)
.L_66:
        /*001c*/ 	.word	0x00000000
        /*0020*/ 	.short	0x0000
        /*0022*/ 	.short	0x0000
        /*0024*/ 	.byte	0x00, 0xf5, 0x21, 0x00


	//----- nvinfo : EIATTR_SPARSE_MMA_MASK
	.align		4
.L_67:
        /*0028*/ 	.byte	0x03, 0x50
        /*002a*/ 	.short	0x0000


	//----- nvinfo : EIATTR_MAXREG_COUNT
	.align		4
        /*002c*/ 	.byte	0x03, 0x1b
        /*002e*/ 	.short	0x00ff


	//----- nvinfo : EIATTR_MERCURY_ISA_VERSION
	.align		4
        /*0030*/ 	.byte	0x03, 0x5f
        /*0032*/ 	.short	0x0101


	//----- nvinfo : EIATTR_VRC_CTA_INIT_COUNT
	.align		4
        /*0034*/ 	.byte	0x02, 0x4a
	.zero		1
	.zero		1


	//----- nvinfo : EIATTR_EXIT_INSTR_OFFSETS
	.align		4
        /*0038*/ 	.byte	0x04, 0x1c
        /*003a*/ 	.short	(.L_69 - .L_68)


	//   ....[0]....
.L_68:
        /*003c*/ 	.word	0x00000ed0


	//----- nvinfo : EIATTR_CRS_STACK_SIZE
	.align		4
.L_69:
        /*0040*/ 	.byte	0x04, 0x1e
        /*0042*/ 	.short	(.L_71 - .L_70)
.L_70:
        /*0044*/ 	.word	0x00000000


	//----- nvinfo : EIATTR_CBANK_PARAM_SIZE
	.align		4
.L_71:
        /*0048*/ 	.byte	0x03, 0x19
        /*004a*/ 	.short	0x0010


	//----- nvinfo : EIATTR_PARAM_CBANK
	.align		4
        /*004c*/ 	.byte	0x04, 0x0a
        /*004e*/ 	.short	(.L_73 - .L_72)
	.align		4
.L_72:
        /*0050*/ 	.word	index@(.nv.constant0._Z12setup_kernelP17curandStateXORWOWm)
        /*0054*/ 	.short	0x0380
        /*0056*/ 	.short	0x0010


	//----- nvinfo : EIATTR_SW_WAR
	.align		4
.L_73:
        /*0058*/ 	.byte	0x04, 0x36
        /*005a*/ 	.short	(.L_75 - .L_74)
.L_74:
        /*005c*/ 	.word	0x00000008
.L_75:


//--------------------- .nv.callgraph             --------------------------
	.section	.nv.callgraph,"",@"SHT_CUDA_CALLGRAPH"
	.align	4
	.sectionentsize	8
	.align		4
        /*0000*/ 	.word	0x00000000
	.align		4
        /*0004*/ 	.word	0xffffffff
	.align		4
        /*0008*/ 	.word	index@(_Z11random_pathPfS_P17curandStateXORWOWffffffii)
	.align		4
        /*000c*/ 	.word	index@(vprintf)
	.align		4
        /*0010*/ 	.word	0x00000000
	.align		4
        /*0014*/ 	.word	0xfffffffe
	.align		4
        /*0018*/ 	.word	0x00000000
	.align		4
        /*001c*/ 	.word	0xfffffffd
	.align		4
        /*0020*/ 	.word	0x00000000
	.align		4
        /*0024*/ 	.word	0xfffffffc


//--------------------- .nv.constant4             --------------------------
	.section	.nv.constant4,"a",@progbits
	.align	8
	.align		8
.nv.constant4:
        /*0000*/ 	.dword	vprintf
	.align		8
        /*0008*/ 	.dword	precalc_xorwow_matrix
	.align		8
        /*0010*/ 	.dword	precalc_xorwow_offset_matrix
	.align		8
        /*0018*/ 	.dword	mrg32k3aM1
	.align		8
        /*0020*/ 	.dword	mrg32k3aM2
	.align		8
        /*0028*/ 	.dword	mrg32k3aM1SubSeq
	.align		8
        /*0030*/ 	.dword	mrg32k3aM2SubSeq
	.align		8
        /*0038*/ 	.dword	mrg32k3aM1Seq
	.align		8
        /*0040*/ 	.dword	mrg32k3aM2Seq
	.align		8
        /*0048*/ 	.dword	$str


//--------------------- .nv.constant3             --------------------------
	.section	.nv.constant3,"a",@progbits
	.align	8
.nv.constant3:
	.type		__cr_lgamma_table,@object
	.size		__cr_lgamma_table,(.L_8 - __cr_lgamma_table)
__cr_lgamma_table:
        /*0000*/ 	.byte	0x00, 0x00, 0x00, 0x00, 0x00, 0x00, 0x00, 0x00, 0x00, 0x00, 0x00, 0x00, 0x00, 0x00, 0x00, 0x00
        /*0010*/ 	.byte	0xef, 0x39, 0xfa, 0xfe, 0x42, 0x2e, 0xe6, 0x3f, 0x02, 0x20, 0x2a, 0xfa, 0x0b, 0xab, 0xfc, 0x3f
        /*0020*/ 	.byte	0xf9, 0x2c, 0x92, 0x7c, 0xa7, 0x6c, 0x09, 0x40, 0xc9, 0x79, 0x44, 0x3c, 0x64, 0x26, 0x13, 0x40
        /*0030*/ 	.byte	0xca, 0x01, 0xcf, 0x3a, 0x27, 0x51, 0x1a, 0x40, 0x30, 0xcc, 0x2d, 0xf3, 0xe1, 0x0c, 0x21, 0x40
        /*0040*/ 	.byte	0x0d, 0xb7, 0xfc, 0x82, 0x8e, 0x35, 0x25, 0x40
.L_8:


//--------------------- .text._Z11random_pathPfS_P17curandStateXORWOWffffffii --------------------------
	.section	.text._Z11random_pathPfS_P17curandStateXORWOWffffffii,"ax",@progbits
	.align	128
        .global         _Z11random_pathPfS_P17curandStateXORWOWffffffii
        .type           _Z11random_pathPfS_P17curandStateXORWOWffffffii,@function
        .size           _Z11random_pathPfS_P17curandStateXORWOWffffffii,(.L_x_53 - _Z11random_pathPfS_P17curandStateXORWOWffffffii)
        .other          _Z11random_pathPfS_P17curandStateXORWOWffffffii,@"STO_CUDA_ENTRY STV_DEFAULT"
_Z11random_pathPfS_P17curandStateXORWOWffffffii:
.text._Z11random_pathPfS_P17curandStateXORWOWffffffii:
[----:B------:R-:W0:Y:S01]  /*0000*/  LDC R1, c[0x0][0x37c] ;  /* 0x0000df00ff017b82 */ /* 0x000e220000000800 */
[----:B------:R-:W1:Y:S01]  /*0010*/  S2R R10, SR_CTAID.X ;  /* 0x00000000000a7919 */ /* 0x000e620000002500 */
[----:B------:R-:W2:Y:S01]  /*0020*/  LDCU UR5, c[0x0][0x2fc] ;  /* 0x00005f80ff0577ac */ /* 0x000ea20008000800 */
[----:B0-----:R-:W-:Y:S01]  /*0030*/  IADD3 R1, PT, PT, R1, -0x8, RZ ;  /* 0xfffffff801017810 */ /* 0x001fe20007ffe0ff */
[----:B------:R-:W1:Y:S01]  /*0040*/  S2R R3, SR_TID.X ;  /* 0x0000000000037919 */ /* 0x000e620000002100 */
[----:B------:R-:W1:Y:S01]  /*0050*/  LDCU UR6, c[0x0][0x360] ;  /* 0x00006c00ff0677ac */ /* 0x000e620008000800 */
[----:B------:R-:W0:Y:S01]  /*0060*/  LDCU UR7, c[0x0][0x3b0] ;  /* 0x00007600ff0777ac */ /* 0x000e220008000800 */
[----:B------:R-:W3:Y:S02]  /*0070*/  LDCU UR4, c[0x0][0x2f8] ;  /* 0x00005f00ff0477ac */ /* 0x000ee40008000800 */
[----:B---3--:R-:W-:Y:S01]  /*0080*/  IADD3 R6, P1, PT, R1, UR4, RZ ;  /* 0x0000000401067c10 */ /* 0x008fe2000ff3e0ff */
[----:B-1----:R-:W-:-:S04]  /*0090*/  IMAD R10, R10, UR6, R3 ;  /* 0x000000060a0a7c24 */ /* 0x002fc8000f8e0203 */
[----:B--2---:R-:W-:Y:S01]  /*00a0*/  IMAD.X R7, RZ, RZ, UR5, P1 ;  /* 0x00000005ff077e24 */ /* 0x004fe200088e06ff */
[----:B0-----:R-:W-:-:S13]  /*00b0*/  ISETP.GT.AND P0, PT, R10, UR7, PT ;  /* 0x000000070a007c0c */ /* 0x001fda000bf04270 */
[----:B------:R-:W-:Y:S05]  /*00c0*/  @P0 EXIT ;  /* 0x000000000000094d */ /* 0x000fea0003800000 */
[----:B------:R-:W0:Y:S01]  /*00d0*/  LDC R5, c[0x0][0x39c] ;  /* 0x0000e700ff057b82 */ /* 0x000e220000000800 */
[----:B------:R-:W1:Y:S01]  /*00e0*/  LDCU UR4, c[0x0][0x3b4] ;  /* 0x00007680ff0477ac */ /* 0x000e620008000800 */
[----:B------:R-:W2:Y:S01]  /*00f0*/  LDCU UR5, c[0x0][0x398] ;  /* 0x00007300ff0577ac */ /* 0x000ea20008000800 */
[----:B-1----:R-:W-:Y:S02]  /*0100*/  I2FP.F32.S32 R0, UR4 ;  /* 0x0000000400007c45 */ /* 0x002fe40008201400 */
[----:B--2---:R-:W-:Y:S01]  /*0110*/  MOV R11, UR5 ;  /* 0x00000005000b7c02 */ /* 0x004fe20008000f00 */
[----:B0-----:R-:W0:Y:S08]  /*0120*/  MUFU.RCP R2, R5 ;  /* 0x0000000500027308 */ /* 0x001e300000001000 */
[----:B------:R-:W1:Y:S01]  /*0130*/  FCHK P0, R0, R5 ;  /* 0x0000000500007302 */ /* 0x000e620000000000 */
[----:B0-----:R-:W-:-:S04]  /*0140*/  FFMA R3, R2, -R5, 1 ;  /* 0x3f80000002037423 */ /* 0x001fc80000000805 */
[----:B------:R-:W-:-:S04]  /*0150*/  FFMA R3, R2, R3, R2 ;  /* 0x0000000302037223 */ /* 0x000fc80000000002 */
[----:B------:R-:W-:-:S04]  /*0160*/  FFMA R12, R0, R3, RZ ;  /* 0x00000003000c7223 */ /* 0x000fc800000000ff */
[----:B------:R-:W-:-:S04]  /*0170*/  FFMA R2, R12, -R5, R0 ;  /* 0x800000050c027223 */ /* 0x000fc80000000000 */
[----:B------:R-:W-:Y:S01]  /*0180*/  FFMA R12, R3, R2, R12 ;  /* 0x00000002030c7223 */ /* 0x000fe2000000000c */
[----:B-1----:R-:W-:Y:S06]  /*0190*/  @!P0 BRA `(.L_x_0) ;  /* 0x0000000000148947 */ /* 0x002fec0003800000 */
[----:B------:R-:W0:Y:S01]  /*01a0*/  LDCU UR4, c[0x0][0x39c] ;  /* 0x00007380ff0477ac */ /* 0x000e220008000800 */
[----:B------:R-:W-:Y:S01]  /*01b0*/  MOV R2, 0x1e0 ;  /* 0x000001e000027802 */ /* 0x000fe20000000f00 */
[----:B0-----:R-:W-:-:S07]  /*01c0*/  IMAD.U32 R3, RZ, RZ, UR4 ;  /* 0x00000004ff037e24 */ /* 0x001fce000f8e00ff */
[----:B------:R-:W-:Y:S05]  /*01d0*/  CALL.REL.NOINC `($__internal_1_$__cuda_sm3x_div_rn_noftz_f32_slowpath) ;  /* 0x0000001c003c7944 */ /* 0x000fea0003c00000 */
[----:B------:R-:W-:-:S07]  /*01e0*/  MOV R12, R0 ;  /* 0x00000000000c7202 */ /* 0x000fce0000000f00 */
.L_x_0:
[----:B------:R-:W0:Y:S01]  /*01f0*/  LDCU UR4, c[0x0][0x3b4] ;  /* 0x00007680ff0477ac */ /* 0x000e220008000800 */
[----:B------:R-:W-:Y:S01]  /*0200*/  IMAD.MOV.U32 R14, RZ, RZ, RZ ;  /* 0x000000ffff0e7224 */ /* 0x000fe200078e00ff */
[----:B------:R-:W1:Y:S01]  /*0210*/  LDCU.64 UR36, c[0x0][0x358] ;  /* 0x00006b00ff2477ac */ /* 0x000e620008000a00 */
[----:B0-----:R-:W-:-:S09]  /*0220*/  UISETP.GE.AND UP0, UPT, UR4, 0x1, UPT ;  /* 0x000000010400788c */ /* 0x001fd2000bf06270 */
[----:B-1----:R-:W-:Y:S05]  /*0230*/  BRA.U !UP0, `(.L_x_1) ;  /* 0x0000001108487547 */ /* 0x002fea000b800000 */
[----:B------:R-:W0:Y:S02]  /*0240*/  LDC.64 R16, c[0x0][0x390] ;  /* 0x0000e400ff107b82 */ /* 0x000e240000000a00 */
[----:B0-----:R-:W-:-:S05]  /*0250*/  IMAD.WIDE R16, R10, 0x30, R16 ;  /* 0x000000300a107825 */ /* 0x001fca00078e0210 */
[----:B------:R0:W5:Y:S04]  /*0260*/  LDG.E R13, desc[UR36][R16.64+0x18] ;  /* 0x00001824100d7981 */ /* 0x000168000c1e1900 */
[----:B------:R0:W5:Y:S04]  /*0270*/  LDG.E R0, desc[UR36][R16.64+0x20] ;  /* 0x0000202410007981 */ /* 0x000168000c1e1900 */
[----:B------:R0:W5:Y:S04]  /*0280*/  LDG.E.64 R4, desc[UR36][R16.64] ;  /* 0x0000002410047981 */ /* 0x000168000c1e1b00 */
[----:B------:R0:W5:Y:S04]  /*0290*/  LDG.E.64 R8, desc[UR36][R16.64+0x8] ;  /* 0x0000082410087981 */ /* 0x000168000c1e1b00 */
[----:B------:R0:W5:Y:S01]  /*02a0*/  LDG.E.64 R2, desc[UR36][R16.64+0x10] ;  /* 0x0000102410027981 */ /* 0x000162000c1e1b00 */
[----:B------:R-:W-:Y:S01]  /*02b0*/  UISETP.NE.AND UP0, UPT, UR4, 0x1, UPT ;  /* 0x000000010400788c */ /* 0x000fe2000bf05270 */
[----:B------:R-:W-:-:S08]  /*02c0*/  HFMA2 R14, -RZ, RZ, 0, 0 ;  /* 0x00000000ff0e7431 */ /* 0x000fd000000001ff */
[----:B0-----:R-:W-:Y:S05]  /*02d0*/  BRA.U !UP0, `(.L_x_2) ;  /* 0x0000000908d47547 */ /* 0x001fea000b800000 */
[----:B------:R-:W-:Y:S01]  /*02e0*/  ULOP3.LUT UR4, UR4, 0x7ffffffe, URZ, 0xc0, !UPT ;  /* 0x7ffffffe04047892 */ /* 0x000fe2000f8ec0ff */
[----:B-----5:R-:W-:Y:S01]  /*02f0*/  IMAD.MOV.U32 R15, RZ, RZ, R9 ;  /* 0x000000ffff0f7224 */ /* 0x020fe200078e0009 */
[----:B------:R-:W-:Y:S01]  /*0300*/  MOV R14, RZ ;  /* 0x000000ff000e7202 */ /* 0x000fe20000000f00 */
[----:B------:R-:W0:Y:S01]  /*0310*/  LDCU UR5, c[0x0][0x3ac] ;  /* 0x00007580ff0577ac */ /* 0x000e220008000800 */
[----:B------:R-:W1:Y:S01]  /*0320*/  LDCU.64 UR6, c[0x0][0x3a0] ;  /* 0x00007400ff0677ac */ /* 0x000e620008000a00 */
[----:B------:R-:W-:-:S12]  /*0330*/  UIADD3 UR4, UPT, UPT, -UR4, URZ, URZ ;  /* 0x000000ff04047290 */ /* 0x000fd8000fffe1ff */
.L_x_13:
[----:B------:R-:W-:Y:S01]  /*0340*/  ISETP.NE.AND P0, PT, R13, 0x1, PT ;  /* 0x000000010d00780c */ /* 0x000fe20003f05270 */
[----:B------:R-:W-:Y:S01]  /*0350*/  BSSY.RECONVERGENT B0, `(.L_x_3) ;  /* 0x000004f000007945 */ /* 0x000fe20003800200 */
[----:B------:R-:W-:Y:S01]  /*0360*/  IMAD.MOV.U32 R19, RZ, RZ, R3 ;  /* 0x000000ffff137224 */ /* 0x000fe200078e0003 */
[----:B------:R-:W-:Y:S01]  /*0370*/  MOV R17, R2 ;  /* 0x0000000200117202 */ /* 0x000fe20000000f00 */
[----:B------:R-:W-:Y:S01]  /*0380*/  IMAD.MOV.U32 R16, RZ, RZ, R15 ;  /* 0x000000ffff107224 */ /* 0x000fe200078e000f */
[----:B------:R-:W-:-:S08]  /*0390*/  MOV R9, R0 ;  /* 0x0000000000097202 */ /* 0x000fd00000000f00 */
[----:B------:R-:W-:Y:S05]  /*03a0*/  @!P0 BRA `(.L_x_4) ;  /* 0x0000000400248947 */ /* 0x000fea0003800000 */
[----:B------:R-:W-:Y:S01]  /*03b0*/  SHF.R.U32.HI R0, RZ, 0x2, R5 ;  /* 0x00000002ff007819 */ /* 0x000fe20000011605 */
[----:B------:R-:W-:Y:S02]  /*03c0*/  IMAD.SHL.U32 R16, R3, 0x10, RZ ;  /* 0x0000001003107824 */ /* 0x000fe400078e00ff */
[----:B------:R-:W-:Y:S01]  /*03d0*/  HFMA2 R19, -RZ, RZ, 1.5048828125, 33.21875 ;  /* 0x3e055027ff137431 */ /* 0x000fe200000001ff */
[----:B------:R-:W-:Y:S01]  /*03e0*/  BSSY.RECONVERGENT B1, `(.L_x_5) ;  /* 0x000003a000017945 */ /* 0x000fe20003800200 */
[----:B------:R-:W-:-:S04]  /*03f0*/  LOP3.LUT R0, R0, R5, RZ, 0x3c, !PT ;  /* 0x0000000500007212 */ /* 0x000fc800078e3cff */
[----:B------:R-:W-:-:S04]  /*0400*/  SHF.L.U32 R5, R0, 0x1, RZ ;  /* 0x0000000100057819 */ /* 0x000fc800000006ff */
[----:B------:R-:W-:-:S04]  /*0410*/  LOP3.LUT R5, R3, R16, R5, 0x96, !PT ;  /* 0x0000001003057212 */ /* 0x000fc800078e9605 */
[----:B------:R-:W-:Y:S01]  /*0420*/  LOP3.LUT R17, R5, R0, RZ, 0x3c, !PT ;  /* 0x0000000005117212 */ /* 0x000fe200078e3cff */
[----:B------:R-:W-:-:S03]  /*0430*/  IMAD.MOV.U32 R5, RZ, RZ, 0x2f800000 ;  /* 0x2f800000ff057424 */ /* 0x000fc600078e00ff */
[C---:B------:R-:W-:Y:S02]  /*0440*/  IADD3 R0, PT, PT, R4.reuse, 0x587c5, R17 ;  /* 0x000587c504007810 */ /* 0x040fe40007ffe011 */
[----:B------:R-:W-:Y:S02]  /*0450*/  IADD3 R4, PT, PT, R4, 0xb0f8a, RZ ;  /* 0x000b0f8a04047810 */ /* 0x000fe40007ffe0ff */
[----:B------:R-:W-:-:S05]  /*0460*/  I2FP.F32.U32 R0, R0 ;  /* 0x0000000000007245 */ /* 0x000fca0000201000 */
[----:B------:R-:W-:-:S05]  /*0470*/  FFMA R0, R0, R5, 1.1641532182693481445e-10 ;  /* 0x2f00000000007423 */ /* 0x000fca0000000005 */
[----:B------:R-:W-:-:S13]  /*0480*/  FSETP.GEU.AND P0, PT, R0, 1.175494350822287508e-38, PT ;  /* 0x008000000000780b */ /* 0x000fda0003f0e000 */
[----:B------:R-:W-:-:S05]  /*0490*/  @!P0 FMUL R0, R0, 8388608 ;  /* 0x4b00000000008820 */ /* 0x000fca0000400000 */
[----:B------:R-:W-:-:S04]  /*04a0*/  IADD3 R5, PT, PT, R0, -0x3f2aaaab, RZ ;  /* 0xc0d5555500057810 */ /* 0x000fc80007ffe0ff */
[----:B------:R-:W-:-:S04]  /*04b0*/  LOP3.LUT R9, R5, 0xff800000, RZ, 0xc0, !PT ;  /* 0xff80000005097812 */ /* 0x000fc800078ec0ff */
[----:B------:R-:W-:Y:S01]  /*04c0*/  I2FP.F32.S32 R16, R9 ;  /* 0x0000000900107245 */ /* 0x000fe20000201400 */
[----:B------:R-:W-:Y:S02]  /*04d0*/  IMAD.IADD R5, R0, 0x1, -R9 ;  /* 0x0000000100057824 */ /* 0x000fe400078e0a09 */
[----:B------:R-:W-:Y:S02]  /*04e0*/  IMAD.MOV.U32 R9, RZ, RZ, 0x7f800000 ;  /* 0x7f800000ff097424 */ /* 0x000fe400078e00ff */
[----:B------:R-:W-:-:S04]  /*04f0*/  FADD R18, R5, -1 ;  /* 0xbf80000005127421 */ /* 0x000fc80000000000 */
[----:B------:R-:W-:-:S04]  /*0500*/  FFMA R5, R18, -R19, 0.14084610342979431152 ;  /* 0x3e1039f612057423 */ /* 0x000fc80000000813 */
[----:B------:R-:W-:-:S04]  /*0510*/  FFMA R5, R18, R5, -0.12148627638816833496 ;  /* 0xbdf8cdcc12057423 */ /* 0x000fc80000000005 */
[----:B------:R-:W-:-:S04]  /*0520*/  FFMA R5, R18, R5, 0.13980610668659210205 ;  /* 0x3e0f295512057423 */ /* 0x000fc80000000005 */
[----:B------:R-:W-:-:S04]  /*0530*/  FFMA R5, R18, R5, -0.16684235632419586182 ;  /* 0xbe2ad8b912057423 */ /* 0x000fc80000000005 */
[----:B------:R-:W-:-:S04]  /*0540*/  FFMA R5, R18, R5, 0.20012299716472625732 ;  /* 0x3e4ced0b12057423 */ /* 0x000fc80000000005 */
[----:B------:R-:W-:-:S04]  /*0550*/  FFMA R5, R18, R5, -0.24999669194221496582 ;  /* 0xbe7fff2212057423 */ /* 0x000fc80000000005 */
[----:B------:R-:W-:-:S04]  /*0560*/  FFMA R5, R18, R5, 0.33333182334899902344 ;  /* 0x3eaaaa7812057423 */ /* 0x000fc80000000005 */
[----:B------:R-:W-:Y:S01]  /*0570*/  FFMA R19, R18, R5, -0.5 ;  /* 0xbf00000012137423 */ /* 0x000fe20000000005 */
[----:B------:R-:W-:Y:S02]  /*0580*/  FSEL R5, RZ, -23, P0 ;  /* 0xc1b80000ff057808 */ /* 0x000fe40000000000 */
[----:B------:R-:W-:Y:S01]  /*0590*/  ISETP.GT.U32.AND P0, PT, R0, 0x7f7fffff, PT ;  /* 0x7f7fffff0000780c */ /* 0x000fe20003f04070 */
[----:B------:R-:W-:Y:S02]  /*05a0*/  FMUL R19, R18, R19 ;  /* 0x0000001312137220 */ /* 0x000fe40000400000 */
[----:B------:R-:W-:Y:S01]  /*05b0*/  FFMA R16, R16, 1.1920928955078125e-07, R5 ;  /* 0x3400000010107823 */ /* 0x000fe20000000005 */
[----:B------:R-:W-:Y:S01]  /*05c0*/  SHF.R.U32.HI R5, RZ, 0x2, R8 ;  /* 0x00000002ff057819 */ /* 0x000fe20000011608 */
[----:B------:R-:W-:-:S03]  /*05d0*/  FFMA R19, R18, R19, R18 ;  /* 0x0000001312137223 */ /* 0x000fc60000000012 */
[----:B------:R-:W-:Y:S01]  /*05e0*/  LOP3.LUT R5, R5, R8, RZ, 0x3c, !PT ;  /* 0x0000000805057212 */ /* 0x000fe200078e3cff */
[----:B------:R-:W-:Y:S01]  /*05f0*/  FFMA R16, R16, 0.69314718246459960938, R19 ;  /* 0x3f31721810107823 */ /* 0x000fe20000000013 */
[----:B------:R-:W-:-:S03]  /*0600*/  IMAD.SHL.U32 R8, R17, 0x10, RZ ;  /* 0x0000001011087824 */ /* 0x000fc600078e00ff */
[C---:B------:R-:W-:Y:S01]  /*0610*/  @P0 FFMA R16, R0.reuse, R9, +INF ;  /* 0x7f80000000100423 */ /* 0x040fe20000000009 */
[C---:B------:R-:W-:Y:S02]  /*0620*/  SHF.L.U32 R9, R5.reuse, 0x1, RZ ;  /* 0x0000000105097819 */ /* 0x040fe400000006ff */
[----:B------:R-:W-:Y:S01]  /*0630*/  FSETP.NEU.AND P0, PT, R0, RZ, PT ;  /* 0x000000ff0000720b */ /* 0x000fe20003f0d000 */
[----:B------:R-:W-:Y:S01]  /*0640*/  FMUL R16, R16, -2 ;  /* 0xc000000010107820 */ /* 0x000fe20000400000 */
[----:B------:R-:W-:-:S04]  /*0650*/  LOP3.LUT R8, R5, R9, R8, 0x96, !PT ;  /* 0x0000000905087212 */ /* 0x000fc800078e9608 */
[----:B------:R-:W-:Y:S02]  /*0660*/  FSEL R9, R16, +INF , P0 ;  /* 0x7f80000010097808 */ /* 0x000fe40000000000 */
[----:B------:R-:W-:Y:S02]  /*0670*/  LOP3.LUT R19, R8, R17, RZ, 0x3c, !PT ;  /* 0x0000001108137212 */ /* 0x000fe400078e3cff */
[----:B------:R2:W3:Y:S01]  /*0680*/  MUFU.RSQ R8, R9 ;  /* 0x0000000900087308 */ /* 0x0004e20000001400 */
[----:B------:R-:W-:Y:S01]  /*0690*/  VIADD R5, R9, 0xf3000000 ;  /* 0xf300000009057836 */ /* 0x000fe20000000000 */
[----:B------:R-:W-:-:S04]  /*06a0*/  IADD3 R0, PT, PT, R19, R4, RZ ;  /* 0x0000000413007210 */ /* 0x000fc80007ffe0ff */
[----:B------:R-:W-:Y:S01]  /*06b0*/  ISETP.GT.U32.AND P0, PT, R5, 0x727fffff, PT ;  /* 0x727fffff0500780c */ /* 0x000fe20003f04070 */
[----:B------:R-:W-:Y:S01]  /*06c0*/  IMAD.MOV.U32 R5, RZ, RZ, 0x30c90fdb ;  /* 0x30c90fdbff057424 */ /* 0x000fe200078e00ff */
[----:B------:R-:W-:-:S05]  /*06d0*/  I2FP.F32.U32 R0, R0 ;  /* 0x0000000000007245 */ /* 0x000fca0000201000 */
[----:B------:R-:W-:-:S06]  /*06e0*/  FFMA R5, R0, R5, 7.314590599882819788e-10 ;  /* 0x30490fdb00057423 */ /* 0x000fcc0000000005 */
[----:B--23--:R-:W-:Y:S05]  /*06f0*/  @!P0 BRA `(.L_x_6) ;  /* 0x0000000000108947 */ /* 0x00cfea0003800000 */
[----:B------:R-:W-:Y:S02]  /*0700*/  MOV R0, R9 ;  /* 0x0000000900007202 */ /* 0x000fe40000000f00 */
[----:B------:R-:W-:-:S07]  /*0710*/  MOV R8, 0x730 ;  /* 0x0000073000087802 */ /* 0x000fce0000000f00 */
[----:B01----:R-:W-:Y:S05]  /*0720*/  CALL.REL.NOINC `($__internal_0_$__cuda_sm20_sqrt_rn_f32_slowpath) ;  /* 0x0000001400907944 */ /* 0x003fea0003c00000 */
[----:B------:R-:W-:Y:S05]  /*0730*/  BRA `(.L_x_7) ;  /* 0x0000000000107947 */ /* 0x000fea0003800000 */
.L_x_6:
[----:B------:R-:W-:Y:S01]  /*0740*/  FMUL.FTZ R0, R9, R8 ;  /* 0x0000000809007220 */ /* 0x000fe20000410000 */
[----:B------:R-:W-:-:S03]  /*0750*/  FMUL.FTZ R8, R8, 0.5 ;  /* 0x3f00000008087820 */ /* 0x000fc60000410000 */
[----:B------:R-:W-:-:S04]  /*0760*/  FFMA R9, -R0, R0, R9 ;  /* 0x0000000000097223 */ /* 0x000fc80000000109 */
[----:B------:R-:W-:-:S07]  /*0770*/  FFMA R0, R9, R8, R0 ;  /* 0x0000000809007223 */ /* 0x000fce0000000000 */
.L_x_7:
[----:B01----:R-:W-:Y:S05]  /*0780*/  BSYNC.RECONVERGENT B1 ;  /* 0x0000000000017941 */ /* 0x003fea0003800200 */
.L_x_5:
[----:B------:R-:W-:Y:S01]  /*0790*/  FMUL.RZ R18, R5, 0.15915493667125701904 ;  /* 0x3e22f98305127820 */ /* 0x000fe2000040c000 */
[----:B------:R-:W-:Y:S01]  /*07a0*/  IMAD.MOV.U32 R16, RZ, RZ, R3 ;  /* 0x000000ffff107224 */ /* 0x000fe200078e0003 */
[----:B------:R-:W-:Y:S02]  /*07b0*/  MOV R8, R2 ;  /* 0x0000000200087202 */ /* 0x000fe40000000f00 */
[----:B------:R-:W0:Y:S01]  /*07c0*/  MUFU.SIN R9, R18 ;  /* 0x0000001200097308 */ /* 0x000e220000000400 */
[----:B------:R-:W-:-:S07]  /*07d0*/  MOV R2, R17 ;  /* 0x0000001100027202 */ /* 0x000fce0000000f00 */
[----:B------:R-:W1:Y:S01]  /*07e0*/  MUFU.COS R5, R18 ;  /* 0x0000001200057308 */ /* 0x000e620000000000 */
[-C--:B0-----:R-:W-:Y:S01]  /*07f0*/  FMUL R9, R9, R0.reuse ;  /* 0x0000000009097220 */ /* 0x081fe20000400000 */
[----:B-1----:R-:W-:Y:S01]  /*0800*/  FMUL R0, R5, R0 ;  /* 0x0000000005007220 */ /* 0x002fe20000400000 */
[----:B------:R-:W-:Y:S01]  /*0810*/  IMAD.MOV.U32 R5, RZ, RZ, R15 ;  /* 0x000000ffff057224 */ /* 0x000fe200078e000f */
[----:B------:R-:W-:Y:S01]  /*0820*/  MOV R15, R3 ;  /* 0x00000003000f7202 */ /* 0x000fe20000000f00 */
[----:B------:R-:W-:-:S07]  /*0830*/  IMAD.MOV.U32 R3, RZ, RZ, R19 ;  /* 0x000000ffff037224 */ /* 0x000fce00078e0013 */
.L_x_4:
[----:B01----:R-:W-:Y:S05]  /*0840*/  BSYNC.RECONVERGENT B0 ;  /* 0x0000000000007941 */ /* 0x003fea0003800200 */
.L_x_3:
[----:B------:R-:W-:Y:S01]  /*0850*/  ISETP.NE.AND P0, PT, R13, 0x1, PT ;  /* 0x000000010d00780c */ /* 0x000fe20003f05270 */
[C---:B------:R-:W-:Y:S01]  /*0860*/  FMUL R18, R11.reuse, UR6 ;  /* 0x000000060b127c20 */ /* 0x040fe20008400000 */
[----:B------:R-:W-:Y:S01]  /*0870*/  FMUL R21, R11, UR7 ;  /* 0x000000070b157c20 */ /* 0x000fe20008400000 */
[----:B------:R-:W-:Y:S01]  /*0880*/  BSSY.RECONVERGENT B0, `(.L_x_8) ;  /* 0x000004d000007945 */ /* 0x000fe20003800200 */
[----:B------:R-:W-:Y:S02]  /*0890*/  HFMA2 R13, -RZ, RZ, 0, 0 ;  /* 0x00000000ff0d7431 */ /* 0x000fe400000001ff */
[----:B------:R-:W-:Y:S01]  /*08a0*/  FFMA R18, R18, R12, R11 ;  /* 0x0000000c12127223 */ /* 0x000fe2000000000b */
[----:B------:R-:W-:-:S03]  /*08b0*/  MOV R20, R0 ;  /* 0x0000000000147202 */ /* 0x000fc60000000f00 */
[----:B------:R-:W-:-:S03]  /*08c0*/  FFMA R11, R21, R9, R18 ;  /* 0x00000009150b7223 */ /* 0x000fc60000000012 */
[----:B------:R-:W-:Y:S05]  /*08d0*/  @P0 BRA `(.L_x_9) ;  /* 0x00000004001c0947 */ /* 0x000fea0003800000 */
[----:B------:R-:W-:Y:S01]  /*08e0*/  SHF.R.U32.HI R0, RZ, 0x2, R5 ;  /* 0x00000002ff007819 */ /* 0x000fe20000011605 */
[----:B------:R-:W-:Y:S01]  /*08f0*/  BSSY.RECONVERGENT B1, `(.L_x_10) ;  /* 0x000003c000017945 */ /* 0x000fe20003800200 */
[----:B------:R-:W-:Y:S02]  /*0900*/  MOV R18, 0x3e055027 ;  /* 0x3e05502700127802 */ /* 0x000fe40000000f00 */
[----:B------:R-:W-:Y:S01]  /*0910*/  LOP3.LUT R3, R0, R5, RZ, 0x3c, !PT ;  /* 0x0000000500037212 */ /* 0x000fe200078e3cff */
[----:B------:R-:W-:-:S03]  /*0920*/  IMAD.SHL.U32 R0, R19, 0x10, RZ ;  /* 0x0000001013007824 */ /* 0x000fc600078e00ff */
[----:B------:R-:W-:-:S04]  /*0930*/  SHF.L.U32 R2, R3, 0x1, RZ ;  /* 0x0000000103027819 */ /* 0x000fc800000006ff */
[----:B------:R-:W-:-:S04]  /*0940*/  LOP3.LUT R0, R19, R0, R2, 0x96, !PT ;  /* 0x0000000013007212 */ /* 0x000fc800078e9602 */
[----:B------:R-:W-:Y:S02]  /*0950*/  LOP3.LUT R2, R0, R3, RZ, 0x3c, !PT ;  /* 0x0000000300027212 */ /* 0x000fe400078e3cff */
[----:B------:R-:W-:Y:S02]  /*0960*/  MOV R3, 0x2f800000 ;  /* 0x2f80000000037802 */ /* 0x000fe40000000f00 */
[C---:B------:R-:W-:Y:S01]  /*0970*/  IADD3 R0, PT, PT, R4.reuse, 0x587c5, R2 ;  /* 0x000587c504007810 */ /* 0x040fe20007ffe002 */
[----:B------:R-:W-:-:S03]  /*0980*/  VIADD R4, R4, 0xb0f8a ;  /* 0x000b0f8a04047836 */ /* 0x000fc60000000000 */
[----:B------:R-:W-:-:S05]  /*0990*/  I2FP.F32.U32 R0, R0 ;  /* 0x0000000000007245 */ /* 0x000fca0000201000 */
[----:B------:R-:W-:-:S05]  /*09a0*/  FFMA R0, R0, R3, 1.1641532182693481445e-10 ;  /* 0x2f00000000007423 */ /* 0x000fca0000000003 */
[----:B------:R-:W-:-:S13]  /*09b0*/  FSETP.GEU.AND P0, PT, R0, 1.175494350822287508e-38, PT ;  /* 0x008000000000780b */ /* 0x000fda0003f0e000 */
[----:B------:R-:W-:-:S04]  /*09c0*/  @!P0 FMUL R0, R0, 8388608 ;  /* 0x4b00000000008820 */ /* 0x000fc80000400000 */
[----:B------:R-:W-:-:S05]  /*09d0*/  VIADD R3, R0, 0xc0d55555 ;  /* 0xc0d5555500037836 */ /* 0x000fca0000000000 */
[----:B------:R-:W-:-:S04]  /*09e0*/  LOP3.LUT R5, R3, 0xff800000, RZ, 0xc0, !PT ;  /* 0xff80000003057812 */ /* 0x000fc800078ec0ff */
[----:B------:R-:W-:-:S05]  /*09f0*/  IADD3 R3, PT, PT, R0, -R5, RZ ;  /* 0x8000000500037210 */ /* 0x000fca0007ffe0ff */
[----:B------:R-:W-:Y:S01]  /*0a00*/  FADD R9, R3, -1 ;  /* 0xbf80000003097421 */ /* 0x000fe20000000000 */
[----:B------:R-:W-:Y:S02]  /*0a10*/  FSEL R3, RZ, -23, P0 ;  /* 0xc1b80000ff037808 */ /* 0x000fe40000000000 */
[----:B------:R-:W-:Y:S01]  /*0a20*/  ISETP.GT.U32.AND P0, PT, R0, 0x7f7fffff, PT ;  /* 0x7f7fffff0000780c */ /* 0x000fe20003f04070 */
[----:B------:R-:W-:-:S04]  /*0a30*/  FFMA R18, R9, -R18, 0.14084610342979431152 ;  /* 0x3e1039f609127423 */ /* 0x000fc80000000812 */
[----:B------:R-:W-:-:S04]  /*0a40*/  FFMA R18, R9, R18, -0.12148627638816833496 ;  /* 0xbdf8cdcc09127423 */ /* 0x000fc80000000012 */
[----:B------:R-:W-:-:S04]  /*0a50*/  FFMA R18, R9, R18, 0.13980610668659210205 ;  /* 0x3e0f295509127423 */ /* 0x000fc80000000012 */
[----:B------:R-:W-:-:S04]  /*0a60*/  FFMA R18, R9, R18, -0.16684235632419586182 ;  /* 0xbe2ad8b909127423 */ /* 0x000fc80000000012 */
[----:B------:R-:W-:-:S04]  /*0a70*/  FFMA R18, R9, R18, 0.20012299716472625732 ;  /* 0x3e4ced0b09127423 */ /* 0x000fc80000000012 */
[----:B------:R-:W-:-:S04]  /*0a80*/  FFMA R18, R9, R18, -0.24999669194221496582 ;  /* 0xbe7fff2209127423 */ /* 0x000fc80000000012 */
[----:B------:R-:W-:-:S04]  /*0a90*/  FFMA R18, R9, R18, 0.33333182334899902344 ;  /* 0x3eaaaa7809127423 */ /* 0x000fc80000000012 */
[C---:B------:R-:W-:Y:S01]  /*0aa0*/  FFMA R20, R9.reuse, R18, -0.5 ;  /* 0xbf00000009147423 */ /* 0x040fe20000000012 */
[----:B------:R-:W-:Y:S02]  /*0ab0*/  I2FP.F32.S32 R18, R5 ;  /* 0x0000000500127245 */ /* 0x000fe40000201400 */
[----:B------:R-:W-:Y:S01]  /*0ac0*/  SHF.R.U32.HI R5, RZ, 0x2, R8 ;  /* 0x00000002ff057819 */ /* 0x000fe20000011608 */
[----:B------:R-:W-:Y:S02]  /*0ad0*/  FMUL R20, R9, R20 ;  /* 0x0000001409147220 */ /* 0x000fe40000400000 */
[----:B------:R-:W-:Y:S01]  /*0ae0*/  FFMA R3, R18, 1.1920928955078125e-07, R3 ;  /* 0x3400000012037823 */ /* 0x000fe20000000003 */
[----:B------:R-:W-:Y:S01]  /*0af0*/  LOP3.LUT R8, R5, R8, RZ, 0x3c, !PT ;  /* 0x0000000805087212 */ /* 0x000fe200078e3cff */
[----:B------:R-:W-:Y:S01]  /*0b00*/  FFMA R20, R9, R20, R9 ;  /* 0x0000001409147223 */ /* 0x000fe20000000009 */
[----:B------:R-:W-:Y:S02]  /*0b10*/  IMAD.MOV.U32 R9, RZ, RZ, 0x7f800000 ;  /* 0x7f800000ff097424 */ /* 0x000fe400078e00ff */
[----:B------:R-:W-:Y:S01]  /*0b20*/  SHF.L.U32 R5, R8, 0x1, RZ ;  /* 0x0000000108057819 */ /* 0x000fe200000006ff */
[----:B------:R-:W-:Y:S01]  /*0b30*/  FFMA R20, R3, 0.69314718246459960938, R20 ;  /* 0x3f31721803147823 */ /* 0x000fe20000000014 */
[C---:B------:R-:W-:Y:S01]  /*0b40*/  @P0 FFMA R20, R0.reuse, R9, +INF ;  /* 0x7f80000000140423 */ /* 0x040fe20000000009 */
[----:B------:R-:W-:-:S02]  /*0b50*/  FSETP.NEU.AND P0, PT, R0, RZ, PT ;  /* 0x000000ff0000720b */ /* 0x000fc40003f0d000 */
[----:B------:R-:W-:Y:S01]  /*0b60*/  SHF.L.U32 R3, R2, 0x4, RZ ;  /* 0x0000000402037819 */ /* 0x000fe200000006ff */
[----:B------:R-:W-:-:S03]  /*0b70*/  FMUL R20, R20, -2 ;  /* 0xc000000014147820 */ /* 0x000fc60000400000 */
[----:B------:R-:W-:Y:S02]  /*0b80*/  LOP3.LUT R3, R8, R5, R3, 0x96, !PT ;  /* 0x0000000508037212 */ /* 0x000fe400078e9603 */
[----:B------:R-:W-:Y:S02]  /*0b90*/  FSEL R9, R20, +INF , P0 ;  /* 0x7f80000014097808 */ /* 0x000fe40000000000 */
[----:B------:R-:W-:Y:S02]  /*0ba0*/  LOP3.LUT R3, R3, R2, RZ, 0x3c, !PT ;  /* 0x0000000203037212 */ /* 0x000fe400078e3cff */
[----:B------:R-:W-:Y:S01]  /*0bb0*/  IADD3 R5, PT, PT, R9, -0xd000000, RZ ;  /* 0xf300000009057810 */ /* 0x000fe20007ffe0ff */
[----:B------:R0:W1:Y:S01]  /*0bc0*/  MUFU.RSQ R8, R9 ;  /* 0x0000000900087308 */ /* 0x0000620000001400 */
[----:B------:R-:W-:Y:S02]  /*0bd0*/  IADD3 R0, PT, PT, R4, R3, RZ ;  /* 0x0000000304007210 */ /* 0x000fe40007ffe0ff */
[----:B------:R-:W-:Y:S01]  /*0be0*/  ISETP.GT.U32.AND P0, PT, R5, 0x727fffff, PT ;  /* 0x727fffff0500780c */ /* 0x000fe20003f04070 */
[----:B------:R-:W-:Y:S01]  /*0bf0*/  IMAD.MOV.U32 R5, RZ, RZ, 0x30c90fdb ;  /* 0x30c90fdbff057424 */ /* 0x000fe200078e00ff */
[----:B------:R-:W-:-:S05]  /*0c00*/  I2FP.F32.U32 R0, R0 ;  /* 0x0000000000007245 */ /* 0x000fca0000201000 */
[----:B------:R-:W-:-:S06]  /*0c10*/  FFMA R5, R0, R5, 7.314590599882819788e-10 ;  /* 0x30490fdb00057423 */ /* 0x000fcc0000000005 */
[----:B0-----:R-:W-:Y:S05]  /*0c20*/  @!P0 BRA `(.L_x_11) ;  /* 0x0000000000108947 */ /* 0x001fea0003800000 */
[----:B------:R-:W-:Y:S02]  /*0c30*/  MOV R0, R9 ;  /* 0x0000000900007202 */ /* 0x000fe40000000f00 */
[----:B-1----:R-:W-:-:S07]  /*0c40*/  MOV R8, 0xc60 ;  /* 0x00000c6000087802 */ /* 0x002fce0000000f00 */
[----:B------:R-:W-:Y:S05]  /*0c50*/  CALL.REL.NOINC `($__internal_0_$__cuda_sm20_sqrt_rn_f32_slowpath) ;  /* 0x0000001000447944 */ /* 0x000fea0003c00000 */
[----:B------:R-:W-:Y:S05]  /*0c60*/  BRA `(.L_x_12) ;  /* 0x0000000000107947 */ /* 0x000fea0003800000 */
.L_x_11:
[----:B-1----:R-:W-:Y:S01]  /*0c70*/  FMUL.FTZ R0, R9, R8 ;  /* 0x0000000809007220 */ /* 0x002fe20000410000 */
[----:B------:R-:W-:-:S03]  /*0c80*/  FMUL.FTZ R8, R8, 0.5 ;  /* 0x3f00000008087820 */ /* 0x000fc60000410000 */
[----:B------:R-:W-:-:S04]  /*0c90*/  FFMA R9, -R0, R0, R9 ;  /* 0x0000000000097223 */ /* 0x000fc80000000109 */
[----:B------:R-:W-:-:S07]  /*0ca0*/  FFMA R0, R9, R8, R0 ;  /* 0x0000000809007223 */ /* 0x000fce0000000000 */
.L_x_12:
[----:B------:R-:W-:Y:S05]  /*0cb0*/  BSYNC.RECONVERGENT B1 ;  /* 0x0000000000017941 */ /* 0x000fea0003800200 */
.L_x_10:
[----:B------:R-:W-:Y:S01]  /*0cc0*/  FMUL.RZ R18, R5, 0.15915493667125701904 ;  /* 0x3e22f98305127820 */ /* 0x000fe2000040c000 */
[----:B------:R-:W-:Y:S01]  /*0cd0*/  MOV R15, R19 ;  /* 0x00000013000f7202 */ /* 0x000fe20000000f00 */
[----:B------:R-:W-:Y:S01]  /*0ce0*/  IMAD.MOV.U32 R13, RZ, RZ, 0x1 ;  /* 0x00000001ff0d7424 */ /* 0x000fe200078e00ff */
[----:B------:R-:W-:Y:S01]  /*0cf0*/  MOV R8, R17 ;  /* 0x0000001100087202 */ /* 0x000fe20000000f00 */
[----:B------:R-:W0:Y:S08]  /*0d00*/  MUFU.SIN R5, R18 ;  /* 0x0000001200057308 */ /* 0x000e300000000400 */
[----:B------:R-:W1:Y:S01]  /*0d10*/  MUFU.COS R9, R18 ;  /* 0x0000001200097308 */ /* 0x000e620000000000 */
[----:B0-----:R-:W-:Y:S01]  /*0d20*/  FMUL R20, R5, R0 ;  /* 0x0000000005147220 */ /* 0x001fe20000400000 */
[----:B------:R-:W-:Y:S01]  /*0d30*/  MOV R5, R16 ;  /* 0x0000001000057202 */ /* 0x000fe20000000f00 */
[----:B-1----:R-:W-:-:S07]  /*0d40*/  FMUL R0, R9, R0 ;  /* 0x0000000009007220 */ /* 0x002fce0000400000 */
.L_x_9:
[----:B------:R-:W-:Y:S05]  /*0d50*/  BSYNC.RECONVERGENT B0 ;  /* 0x0000000000007941 */ /* 0x000fea0003800200 */
.L_x_8:
[----:B------:R-:W-:Y:S01]  /*0d60*/  ISETP.NE.AND P1, PT, R14, RZ, PT ;  /* 0x000000ff0e00720c */ /* 0x000fe20003f25270 */
[C---:B------:R-:W-:Y:S01]  /*0d70*/  FMUL R16, R11.reuse, UR6 ;  /* 0x000000060b107c20 */ /* 0x040fe20008400000 */
[C---:B------:R-:W-:Y:S01]  /*0d80*/  FSETP.GT.AND P0, PT, R11.reuse, UR5, PT ;  /* 0x000000050b007c0b */ /* 0x040fe2000bf04000 */
[----:B------:R-:W-:Y:S01]  /*0d90*/  UIADD3 UR4, UPT, UPT, UR4, 0x2, URZ ;  /* 0x0000000204047890 */ /* 0x000fe2000fffe0ff */
[----:B------:R-:W-:Y:S01]  /*0da0*/  FMUL R18, R11, UR7 ;  /* 0x000000070b127c20 */ /* 0x000fe20008400000 */
[----:B------:R-:W-:Y:S02]  /*0db0*/  FFMA R11, R16, R12, R11 ;  /* 0x0000000c100b7223 */ /* 0x000fe4000000000b */
[----:B------:R-:W-:Y:S02]  /*0dc0*/  UISETP.NE.AND UP0, UPT, UR4, URZ, UPT ;  /* 0x000000ff0400728c */ /* 0x000fe4000bf05270 */
[----:B------:R-:W-:-:S04]  /*0dd0*/  FFMA R11, R18, R20, R11 ;  /* 0x00000014120b7223 */ /* 0x000fc8000000000b */
[----:B------:R-:W-:Y:S02]  /*0de0*/  @!P1 SEL R14, R14, 0x1, !P0 ;  /* 0x000000010e0e9807 */ /* 0x000fe40004000000 */
[----:B------:R-:W-:Y:S02]  /*0df0*/  FSETP.GT.AND P0, PT, R11, UR5, PT ;  /* 0x000000050b007c0b */ /* 0x000fe4000bf04000 */
[----:B------:R-:W-:-:S13]  /*0e00*/  ISETP.NE.AND P1, PT, R14, RZ, PT ;  /* 0x000000ff0e00720c */ /* 0x000fda0003f25270 */
[----:B------:R-:W-:Y:S01]  /*0e10*/  @!P1 SEL R14, R14, 0x1, !P0 ;  /* 0x000000010e0e9807 */ /* 0x000fe20004000000 */
[----:B------:R-:W-:Y:S06]  /*0e20*/  BRA.U UP0, `(.L_x_13) ;  /* 0xfffffff500447547 */ /* 0x000fec000b83ffff */
.L_x_2:
[----:B------:R-:W0:Y:S02]  /*0e30*/  LDCU UR4, c[0x0][0x3b4] ;  /* 0x00007680ff0477ac */ /* 0x000e240008000800 */
[----:B0-----:R-:W-:-:S04]  /*0e40*/  ULOP3.LUT UR4, UR4, 0x1, URZ, 0xc0, !UPT ;  /* 0x0000000104047892 */ /* 0x001fc8000f8ec0ff */
[----:B------:R-:W-:-:S09]  /*0e50*/  UISETP.NE.U32.AND UP0, UPT, UR4, 0x1, UPT ;  /* 0x000000010400788c */ /* 0x000fd2000bf05070 */
[----:B------:R-:W-:Y:S05]  /*0e60*/  BRA.U UP0, `(.L_x_14) ;  /* 0x0000000500387547 */ /* 0x000fea000b800000 */
[----:B-----5:R-:W-:Y:S01]  /*0e70*/  ISETP.NE.AND P0, PT, R13, 0x1, PT ;  /* 0x000000010d00780c */ /* 0x020fe20003f05270 */
[----:B------:R-:W-:Y:S01]  /*0e80*/  BSSY.RECONVERGENT B0, `(.L_x_15) ;  /* 0x0000043000007945 */ /* 0x000fe20003800200 */
[----:B------:R-:W-:-:S11]  /*0e90*/  IMAD.MOV.U32 R2, RZ, RZ, R0 ;  /* 0x000000ffff027224 */ /* 0x000fd600078e0000 */
[----:B------:R-:W-:Y:S05]  /*0ea0*/  @!P0 BRA `(.L_x_16) ;  /* 0x0000000400008947 */ /* 0x000fea0003800000 */
[----:B------:R-:W-:Y:S01]  /*0eb0*/  SHF.R.U32.HI R0, RZ, 0x2, R5 ;  /* 0x00000002ff007819 */ /* 0x000fe20000011605 */
[----:B------:R-:W-:Y:S01]  /*0ec0*/  IMAD.MOV.U32 R16, RZ, RZ, 0x3e055027 ;  /* 0x3e055027ff107424 */ /* 0x000fe200078e00ff */
[----:B------:R-:W-:Y:S01]  /*0ed0*/  SHF.L.U32 R2, R3, 0x4, RZ ;  /* 0x0000000403027819 */ /* 0x000fe200000006ff */
[----:B------:R-:W-:Y:S01]  /*0ee0*/  BSSY.RECONVERGENT B1, `(.L_x_17) ;  /* 0x0000039000017945 */ /* 0x000fe20003800200 */
[----:B------:R-:W-:Y:S02]  /*0ef0*/  LOP3.LUT R0, R0, R5, RZ, 0x3c, !PT ;  /* 0x0000000500007212 */ /* 0x000fe400078e3cff */
[----:B------:R-:W-:Y:S02]  /*0f00*/  MOV R13, 0x7f800000 ;  /* 0x7f800000000d7802 */ /* 0x000fe40000000f00 */
[----:B------:R-:W-:-:S04]  /*0f10*/  SHF.L.U32 R5, R0, 0x1, RZ ;  /* 0x0000000100057819 */ /* 0x000fc800000006ff */
[----:B------:R-:W-:Y:S01]  /*0f20*/  LOP3.LUT R3, R3, R2, R5, 0x96, !PT ;  /* 0x0000000203037212 */ /* 0x000fe200078e9605 */
[----:B------:R-:W-:-:S03]  /*0f30*/  IMAD.MOV.U32 R5, RZ, RZ, 0x2f800000 ;  /* 0x2f800000ff057424 */ /* 0x000fc600078e00ff */
[----:B------:R-:W-:-:S04]  /*0f40*/  LOP3.LUT R3, R3, R0, RZ, 0x3c, !PT ;  /* 0x0000000003037212 */ /* 0x000fc800078e3cff */
[----:B------:R-:W-:-:S04]  /*0f50*/  IADD3 R0, PT, PT, R4, 0x587c5, R3 ;  /* 0x000587c504007810 */ /* 0x000fc80007ffe003 */
[----:B------:R-:W-:-:S05]  /*0f60*/  I2FP.F32.U32 R0, R0 ;  /* 0x0000000000007245 */ /* 0x000fca0000201000 */
[----:B------:R-:W-:-:S05]  /*0f70*/  FFMA R0, R0, R5, 1.1641532182693481445e-10 ;  /* 0x2f00000000007423 */ /* 0x000fca0000000005 */
[----:B------:R-:W-:-:S13]  /*0f80*/  FSETP.GEU.AND P0, PT, R0, 1.175494350822287508e-38, PT ;  /* 0x008000000000780b */ /* 0x000fda0003f0e000 */
[----:B------:R-:W-:-:S05]  /*0f90*/  @!P0 FMUL R0, R0, 8388608 ;  /* 0x4b00000000008820 */ /* 0x000fca0000400000 */
[----:B------:R-:W-:-:S04]  /*0fa0*/  IADD3 R2, PT, PT, R0, -0x3f2aaaab, RZ ;  /* 0xc0d5555500027810 */ /* 0x000fc80007ffe0ff */
[----:B------:R-:W-:-:S04]  /*0fb0*/  LOP3.LUT R5, R2, 0xff800000, RZ, 0xc0, !PT ;  /* 0xff80000002057812 */ /* 0x000fc800078ec0ff */
[-C--:B------:R-:W-:Y:S02]  /*0fc0*/  IADD3 R2, PT, PT, R0, -R5.reuse, RZ ;  /* 0x8000000500027210 */ /* 0x080fe40007ffe0ff */
[----:B------:R-:W-:-:S03]  /*0fd0*/  I2FP.F32.S32 R5, R5 ;  /* 0x0000000500057245 */ /* 0x000fc60000201400 */
        /* <DEDUP_REMOVED lines=17> */
[----:B------:R-:W-:Y:S02]  /*10f0*/  IMAD.SHL.U32 R2, R3, 0x10, RZ ;  /* 0x0000001003027824 */ /* 0x000fe400078e00ff */
[C---:B------:R-:W-:Y:S01]  /*1100*/  SHF.L.U32 R8, R5.reuse, 0x1, RZ ;  /* 0x0000000105087819 */ /* 0x040fe200000006ff */
[C---:B------:R-:W-:Y:S01]  /*1110*/  @P0 FFMA R9, R0.reuse, R13, +INF ;  /* 0x7f80000000090423 */ /* 0x040fe2000000000d */
[----:B------:R-:W-:Y:S02]  /*1120*/  FSETP.NEU.AND P0, PT, R0, RZ, PT ;  /* 0x000000ff0000720b */ /* 0x000fe40003f0d000 */
[----:B------:R-:W-:Y:S01]  /*1130*/  LOP3.LUT R2, R5, R8, R2, 0x96, !PT ;  /* 0x0000000805027212 */ /* 0x000fe200078e9602 */
[----:B------:R-:W-:-:S03]  /*1140*/  FMUL R9, R9, -2 ;  /* 0xc000000009097820 */ /* 0x000fc60000400000 */
[----:B------:R-:W-:Y:S02]  /*1150*/  LOP3.LUT R3, R2, R3, RZ, 0x3c, !PT ;  /* 0x0000000302037212 */ /* 0x000fe400078e3cff */
[----:B------:R-:W-:Y:S02]  /*1160*/  FSEL R9, R9, +INF , P0 ;  /* 0x7f80000009097808 */ /* 0x000fe40000000000 */
[----:B------:R-:W-:Y:S01]  /*1170*/  IADD3 R3, PT, PT, R4, 0xb0f8a, R3 ;  /* 0x000b0f8a04037810 */ /* 0x000fe20007ffe003 */
[----:B------:R-:W-:Y:S01]  /*1180*/  HFMA2 R4, -RZ, RZ, 0.1495361328125, 0.0004794597625732421875 ;  /* 0x30c90fdbff047431 */ /* 0x000fe200000001ff */
[----:B------:R-:W-:Y:S01]  /*1190*/  IADD3 R0, PT, PT, R9, -0xd000000, RZ ;  /* 0xf300000009007810 */ /* 0x000fe20007ffe0ff */
[----:B------:R0:W1:Y:S01]  /*11a0*/  MUFU.RSQ R2, R9 ;  /* 0x0000000900027308 */ /* 0x0000620000001400 */
[----:B------:R-:W-:Y:S02]  /*11b0*/  I2FP.F32.U32 R3, R3 ;  /* 0x0000000300037245 */ /* 0x000fe40000201000 */
[----:B------:R-:W-:-:S03]  /*11c0*/  ISETP.GT.U32.AND P0, PT, R0, 0x727fffff, PT ;  /* 0x727fffff0000780c */ /* 0x000fc60003f04070 */
[----:B------:R-:W-:-:S10]  /*11d0*/  FFMA R4, R3, R4, 7.314590599882819788e-10 ;  /* 0x30490fdb03047423 */ /* 0x000fd40000000004 */
[----:B0-----:R-:W-:Y:S05]  /*11e0*/  @!P0 BRA `(.L_x_18) ;  /* 0x0000000000108947 */ /* 0x001fea0003800000 */
[----:B------:R-:W-:Y:S01]  /*11f0*/  IMAD.MOV.U32 R0, RZ, RZ, R9 ;  /* 0x000000ffff007224 */ /* 0x000fe200078e0009 */
[----:B------:R-:W-:-:S07]  /*1200*/  MOV R8, 0x1220 ;  /* 0x0000122000087802 */ /* 0x000fce0000000f00 */
[----:B-1----:R-:W-:Y:S05]  /*1210*/  CALL.REL.NOINC `($__internal_0_$__cuda_sm20_sqrt_rn_f32_slowpath) ;  /* 0x0000000800d47944 */ /* 0x002fea0003c00000 */
[----:B------:R-:W-:Y:S05]  /*1220*/  BRA `(.L_x_19) ;  /* 0x0000000000107947 */ /* 0x000fea0003800000 */
.L_x_18:
[----:B-1----:R-:W-:Y:S01]  /*1230*/  FMUL.FTZ R0, R9, R2 ;  /* 0x0000000209007220 */ /* 0x002fe20000410000 */
[----:B------:R-:W-:-:S03]  /*1240*/  FMUL.FTZ R2, R2, 0.5 ;  /* 0x3f00000002027820 */ /* 0x000fc60000410000 */
[----:B------:R-:W-:-:S04]  /*1250*/  FFMA R3, -R0, R0, R9 ;  /* 0x0000000000037223 */ /* 0x000fc80000000109 */
[----:B------:R-:W-:-:S07]  /*1260*/  FFMA R0, R3, R2, R0 ;  /* 0x0000000203007223 */ /* 0x000fce0000000000 */
.L_x_19:
[----:B------:R-:W-:Y:S05]  /*1270*/  BSYNC.RECONVERGENT B1 ;  /* 0x0000000000017941 */ /* 0x000fea0003800200 */
.L_x_17:
[----:B------:R-:W-:-:S06]  /*1280*/  FMUL.RZ R3, R4, 0.15915493667125701904 ;  /* 0x3e22f98304037820 */ /* 0x000fcc000040c000 */
[----:B------:R-:W0:Y:S02]  /*1290*/  MUFU.SIN R3, R3 ;  /* 0x0000000300037308 */ /* 0x000e240000000400 */
[----:B0-----:R-:W-:-:S07]  /*12a0*/  FMUL R2, R3, R0 ;  /* 0x0000000003027220 */ /* 0x001fce0000400000 */
.L_x_16:
[----:B------:R-:W-:Y:S05]  /*12b0*/  BSYNC.RECONVERGENT B0 ;  /* 0x0000000000007941 */ /* 0x000fea0003800200 */
.L_x_15:
[----:B------:R-:W0:Y:S01]  /*12c0*/  LDCU.64 UR4, c[0x0][0x3a0] ;  /* 0x00007400ff0477ac */ /* 0x000e220008000a00 */
[----:B------:R-:W-:Y:S01]  /*12d0*/  ISETP.NE.AND P1, PT, R14, RZ, PT ;  /* 0x000000ff0e00720c */ /* 0x000fe20003f25270 */
[----:B------:R-:W1:Y:S01]  /*12e0*/  LDCU UR6, c[0x0][0x3ac] ;  /* 0x00007580ff0677ac */ /* 0x000e620008000800 */
[C---:B0-----:R-:W-:Y:S01]  /*12f0*/  FMUL R0, R11.reuse, UR4 ;  /* 0x000000040b007c20 */ /* 0x041fe20008400000 */
[----:B------:R-:W-:-:S03]  /*1300*/  FMUL R3, R11, UR5 ;  /* 0x000000050b037c20 */ /* 0x000fc60008400000 */
[----:B------:R-:W-:-:S04]  /*1310*/  FFMA R0, R0, R12, R11 ;  /* 0x0000000c00007223 */ /* 0x000fc8000000000b */
[----:B------:R-:W-:-:S05]  /*1320*/  FFMA R11, R3, R2, R0 ;  /* 0x00000002030b7223 */ /* 0x000fca0000000000 */
[----:B-1----:R-:W-:-:S04]  /*1330*/  FSETP.GT.AND P0, PT, R11, UR6, PT ;  /* 0x000000060b007c0b */ /* 0x002fc8000bf04000 */
[----:B------:R-:W-:-:S09]  /*1340*/  @!P1 SEL R14, R14, 0x1, !P0 ;  /* 0x000000010e0e9807 */ /* 0x000fd20004000000 */
.L_x_14:
[----:B------:R-:W-:-:S07]  /*1350*/  I2FP.F32.U32 R14, R14 ;  /* 0x0000000e000e7245 */ /* 0x000fce0000201000 */
.L_x_1:
[----:B-----5:R-:W0:Y:S01]  /*1360*/  LDC R0, c[0x0][0x3a0] ;  /* 0x0000e800ff007b82 */ /* 0x020e220000000800 */
[----:B------:R-:W0:Y:S01]  /*1370*/  LDCU UR4, c[0x0][0x39c] ;  /* 0x00007380ff0477ac */ /* 0x000e220008000800 */
[----:B------:R-:W-:Y:S01]  /*1380*/  HFMA2 R5, -RZ, RZ, 3.7421875, 0 ;  /* 0x437c0000ff057431 */ /* 0x000fe200000001ff */
[----:B------:R-:W-:Y:S01]  /*1390*/  MOV R3, 0x3bbb989d ;  /* 0x3bbb989d00037802 */ /* 0x000fe20000000f00 */
[----:B------:R-:W-:Y:S01]  /*13a0*/  BSSY.RECONVERGENT B0, `(.L_x_20) ;  /* 0x000001d000007945 */ /* 0x000fe20003800200 */
[----:B------:R-:W1:Y:S02]  /*13b0*/  LDCU UR5, c[0x0][0x3b0] ;  /* 0x00007600ff0577ac */ /* 0x000e640008000800 */
[----:B-1----:R-:W-:Y:S01]  /*13c0*/  I2FP.F32.S32 R9, UR5 ;  /* 0x0000000500097c45 */ /* 0x002fe20008201400 */
[----:B0-----:R-:W-:Y:S01]  /*13d0*/  FMUL R0, R0, -UR4 ;  /* 0x8000000400007c20 */ /* 0x001fe20008400000 */
[----:B------:R-:W0:Y:S02]  /*13e0*/  LDCU UR4, c[0x0][0x3a8] ;  /* 0x00007500ff0477ac */ /* 0x000e240008000800 */
[----:B------:R-:W-:Y:S01]  /*13f0*/  MUFU.RCP R4, R9 ;  /* 0x0000000900047308 */ /* 0x000fe20000001000 */
[----:B------:R-:W-:-:S04]  /*1400*/  FFMA.SAT R2, R0, R3, 0.5 ;  /* 0x3f00000000027423 */ /* 0x000fc80000002003 */
[----:B------:R-:W-:-:S04]  /*1410*/  FFMA.RM R2, R2, R5, 12582913 ;  /* 0x4b40000102027423 */ /* 0x000fc80000004005 */
[C---:B------:R-:W-:Y:S01]  /*1420*/  FADD R3, R2.reuse, -12583039 ;  /* 0xcb40007f02037421 */ /* 0x040fe20000000000 */
[----:B------:R-:W-:-:S03]  /*1430*/  IMAD.SHL.U32 R2, R2, 0x800000, RZ ;  /* 0x0080000002027824 */ /* 0x000fc600078e00ff */
[----:B------:R-:W-:Y:S01]  /*1440*/  FFMA R3, R0, 1.4426950216293334961, -R3 ;  /* 0x3fb8aa3b00037823 */ /* 0x000fe20000000803 */
[----:B0-----:R-:W-:-:S03]  /*1450*/  FADD R11, R11, -UR4 ;  /* 0x800000040b0b7e21 */ /* 0x001fc60008000000 */
[----:B------:R-:W-:Y:S02]  /*1460*/  FFMA R3, R0, 1.925963033500011079e-08, R3 ;  /* 0x32a5706000037823 */ /* 0x000fe40000000003 */
[----:B------:R-:W-:-:S04]  /*1470*/  FMNMX R11, RZ, R11, !PT ;  /* 0x0000000bff0b7209 */ /* 0x000fc80007800000 */
[----:B------:R-:W0:Y:S02]  /*1480*/  MUFU.EX2 R3, R3 ;  /* 0x0000000300037308 */ /* 0x000e240000000800 */
[----:B0-----:R-:W-:-:S04]  /*1490*/  FMUL R5, R2, R3 ;  /* 0x0000000302057220 */ /* 0x001fc80000400000 */
[----:B------:R-:W-:Y:S01]  /*14a0*/  FMUL R0, R5, R14 ;  /* 0x0000000e05007220 */ /* 0x000fe20000400000 */
[----:B------:R-:W-:-:S03]  /*14b0*/  FFMA R5, -R9, R4, 1 ;  /* 0x3f80000009057423 */ /* 0x000fc60000000104 */
[----:B------:R-:W-:Y:S01]  /*14c0*/  FMUL R0, R0, R11 ;  /* 0x0000000b00007220 */ /* 0x000fe20000400000 */
[----:B------:R-:W-:-:S03]  /*14d0*/  FFMA R5, R4, R5, R4 ;  /* 0x0000000504057223 */ /* 0x000fc60000000004 */
[----:B------:R-:W0:Y:S01]  /*14e0*/  FCHK P0, R0, R9 ;  /* 0x0000000900007302 */ /* 0x000e220000000000 */
[----:B------:R-:W-:-:S04]  /*14f0*/  FFMA R2, R0, R5, RZ ;  /* 0x0000000500027223 */ /* 0x000fc800000000ff */
[----:B------:R-:W-:-:S04]  /*1500*/  FFMA R3, -R9, R2, R0 ;  /* 0x0000000209037223 */ /* 0x000fc80000000100 */
[----:B------:R-:W-:Y:S01]  /*1510*/  FFMA R11, R5, R3, R2 ;  /* 0x00000003050b7223 */ /* 0x000fe20000000002 */
[----:B0-----:R-:W-:Y:S06]  /*1520*/  @!P0 BRA `(.L_x_21) ;  /* 0x0000000000108947 */ /* 0x001fec0003800000 */
[----:B------:R-:W-:Y:S02]  /*1530*/  MOV R3, R9 ;  /* 0x0000000900037202 */ /* 0x000fe40000000f00 */
[----:B------:R-:W-:-:S07]  /*1540*/  MOV R2, 0x1560 ;  /* 0x0000156000027802 */ /* 0x000fce0000000f00 */
[----:B------:R-:W-:Y:S05]  /*1550*/  CALL.REL.NOINC `($__internal_1_$__cuda_sm3x_div_rn_noftz_f32_slowpath) ;  /* 0x00000008005c7944 */ /* 0x000fea0003c00000 */
[----:B------:R-:W-:-:S07]  /*1560*/  MOV R11, R0 ;  /* 0x00000000000b7202 */ /* 0x000fce0000000f00 */
.L_x_21:
[----:B------:R-:W-:Y:S05]  /*1570*/  BSYNC.RECONVERGENT B0 ;  /* 0x0000000000007941 */ /* 0x000fea0003800200 */
.L_x_20:
[----:B------:R-:W0:Y:S01]  /*1580*/  LDC.64 R4, c[0x0][0x380] ;  /* 0x0000e000ff047b82 */ /* 0x000e220000000a00 */
[C---:B------:R-:W-:Y:S01]  /*1590*/  ISETP.NE.AND P0, PT, R10.reuse, RZ, PT ;  /* 0x000000ff0a00720c */ /* 0x040fe20003f05270 */
[----:B0-----:R-:W-:-:S05]  /*15a0*/  IMAD.WIDE R2, R10, 0x4, R4 ;  /* 0x000000040a027825 */ /* 0x001fca00078e0204 */
[----:B------:R0:W-:Y:S01]  /*15b0*/  STG.E desc[UR36][R2.64], R11 ;  /* 0x0000000b02007986 */ /* 0x0001e2000c101924 */
[----:B------:R-:W-:Y:S06]  /*15c0*/  BAR.SYNC.DEFER_BLOCKING 0x0 ;  /* 0x0000000000007b1d */ /* 0x000fec0000010000 */
[----:B------:R-:W-:Y:S05]  /*15d0*/  @P0 BRA `(.L_x_22) ;  /* 0x0000000400d80947 */ /* 0x000fea0003800000 */
[----:B0-----:R-:W0:Y:S01]  /*15e0*/  LDC.64 R2, c[0x0][0x380] ;  /* 0x0000e000ff027b82 */ /* 0x001e220000000a00 */
[----:B------:R-:W1:Y:S01]  /*15f0*/  LDCU UR5, c[0x0][0x3b0] ;  /* 0x00007600ff0577ac */ /* 0x000e620008000800 */
[----:B0-----:R0:W5:Y:S01]  /*1600*/  LDG.E R2, desc[UR36][R2.64] ;  /* 0x0000002402027981 */ /* 0x001162000c1e1900 */
[----:B-1----:R-:W-:-:S09]  /*1610*/  UISETP.GE.AND UP0, UPT, UR5, 0x2, UPT ;  /* 0x000000020500788c */ /* 0x002fd2000bf06270 */
[----:B0-----:R-:W-:Y:S05]  /*1620*/  BRA.U !UP0, `(.L_x_23) ;  /* 0x0000000508987547 */ /* 0x001fea000b800000 */
[----:B------:R-:W-:Y:S01]  /*1630*/  UIADD3 UR4, UPT, UPT, UR5, -0x1, URZ ;  /* 0xffffffff05047890 */ /* 0x000fe2000fffe0ff */
[----:B------:R-:W-:Y:S01]  /*1640*/  IMAD.MOV.U32 R3, RZ, RZ, 0x1 ;  /* 0x00000001ff037424 */ /* 0x000fe200078e00ff */
[----:B------:R-:W-:Y:S02]  /*1650*/  UIADD3 UR5, UPT, UPT, UR5, -0x2, URZ ;  /* 0xfffffffe05057890 */ /* 0x000fe4000fffe0ff */
[----:B------:R-:W-:Y:S02]  /*1660*/  ULOP3.LUT UR8, UR4, 0xf, URZ, 0xc0, !UPT ;  /* 0x0000000f04087892 */ /* 0x000fe4000f8ec0ff */
[----:B------:R-:W-:-:S09]  /*1670*/  UISETP.GE.U32.AND UP0, UPT, UR5, 0xf, UPT ;  /* 0x0000000f0500788c */ /* 0x000fd2000bf06070 */
[----:B------:R-:W-:Y:S05]  /*1680*/  BRA.U !UP0, `(.L_x_24) ;  /* 0x0000000108bc7547 */ /* 0x000fea000b800000 */
[----:B------:R-:W0:Y:S01]  /*1690*/  LDCU.64 UR6, c[0x0][0x380] ;  /* 0x00007000ff0677ac */ /* 0x000e220008000a00 */
[----:B------:R-:W-:Y:S01]  /*16a0*/  HFMA2 R0, -RZ, RZ, 0, 0 ;  /* 0x00000000ff007431 */ /* 0x000fe200000001ff */
[----:B------:R-:W-:-:S04]  /*16b0*/  ULOP3.LUT UR5, UR4, 0xfffffff0, URZ, 0xc0, !UPT ;  /* 0xfffffff004057892 */ /* 0x000fc8000f8ec0ff */
[----:B------:R-:W-:Y:S02]  /*16c0*/  UIADD3 UR5, UPT, UPT, -UR5, URZ, URZ ;  /* 0x000000ff05057290 */ /* 0x000fe4000fffe1ff */
[----:B0-----:R-:W-:-:S04]  /*16d0*/  UIADD3 UR6, UP0, UPT, UR6, 0x20, URZ ;  /* 0x0000002006067890 */ /* 0x001fc8000ff1e0ff */
[----:B------:R-:W-:Y:S02]  /*16e0*/  UIADD3.X UR7, UPT, UPT, URZ, UR7, URZ, UP0, !UPT ;  /* 0x00000007ff077290 */ /* 0x000fe400087fe4ff */
[----:B------:R-:W-:-:S04]  /*16f0*/  MOV R8, UR6 ;  /* 0x0000000600087c02 */ /* 0x000fc80008000f00 */
[----:B------:R-:W-:-:S07]  /*1700*/  IMAD.U32 R9, RZ, RZ, UR7 ;  /* 0x00000007ff097e24 */ /* 0x000fce000f8e00ff */
.L_x_25:
[----:B------:R-:W2:Y:S04]  /*1710*/  LDG.E R19, desc[UR36][R8.64+-0x1c] ;  /* 0xffffe42408137981 */ /* 0x000ea8000c1e1900 */
[----:B------:R-:W3:Y:S04]  /*1720*/  LDG.E R20, desc[UR36][R8.64+-0x18] ;  /* 0xffffe82408147981 */ /* 0x000ee8000c1e1900 */
[----:B------:R-:W4:Y:S04]  /*1730*/  LDG.E R22, desc[UR36][R8.64+-0x14] ;  /* 0xffffec2408167981 */ /* 0x000f28000c1e1900 */
        /* <DEDUP_REMOVED lines=12> */
[----:B------:R0:W4:Y:S01]  /*1800*/  LDG.E R3, desc[UR36][R8.64+0x20] ;  /* 0x0000202408037981 */ /* 0x000122000c1e1900 */
[----:B------:R-:W-:Y:S01]  /*1810*/  UIADD3 UR5, UPT, UPT, UR5, 0x10, URZ ;  /* 0x0000001005057890 */ /* 0x000fe2000fffe0ff */
[----:B------:R-:W-:-:S03]  /*1820*/  IADD3 R0, PT, PT, R0, 0x10, RZ ;  /* 0x0000001000007810 */ /* 0x000fc60007ffe0ff */
[----:B------:R-:W-:Y:S01]  /*1830*/  UISETP.NE.AND UP0, UPT, UR5, URZ, UPT ;  /* 0x000000ff0500728c */ /* 0x000fe2000bf05270 */
[----:B0-----:R-:W-:-:S04]  /*1840*/  IADD3 R8, P0, PT, R8, 0x40, RZ ;  /* 0x0000004008087810 */ /* 0x001fc80007f1e0ff */
[----:B------:R-:W-:Y:S01]  /*1850*/  IADD3.X R9, PT, PT, RZ, R9, RZ, P0, !PT ;  /* 0x00000009ff097210 */ /* 0x000fe200007fe4ff */
[----:B--2--5:R-:W-:-:S04]  /*1860*/  FADD R19, R19, R2 ;  /* 0x0000000213137221 */ /* 0x024fc80000000000 */
[----:B---3--:R-:W-:-:S04]  /*1870*/  FADD R19, R19, R20 ;  /* 0x0000001413137221 */ /* 0x008fc80000000000 */
[----:B----4-:R-:W-:-:S04]  /*1880*/  FADD R19, R19, R22 ;  /* 0x0000001613137221 */ /* 0x010fc80000000000 */
[----:B------:R-:W-:-:S04]  /*1890*/  FADD R19, R19, R24 ;  /* 0x0000001813137221 */ /* 0x000fc80000000000 */
        /* <DEDUP_REMOVED lines=11> */
[----:B------:R-:W-:Y:S01]  /*1950*/  FADD R2, R10, R3 ;  /* 0x000000030a027221 */ /* 0x000fe20000000000 */
[----:B------:R-:W-:Y:S06]  /*1960*/  BRA.U UP0, `(.L_x_25) ;  /* 0xfffffffd00687547 */ /* 0x000fec000b83ffff */
[----:B------:R-:W-:-:S07]  /*1970*/  VIADD R3, R0, 0x1 ;  /* 0x0000000100037836 */ /* 0x000fce0000000000 */
.L_x_24:
[----:B------:R-:W-:-:S09]  /*1980*/  UISETP.NE.AND UP0, UPT, UR8, URZ, UPT ;  /* 0x000000ff0800728c */ /* 0x000fd2000bf05270 */
[----:B------:R-:W-:Y:S05]  /*1990*/  BRA.U !UP0, `(.L_x_23) ;  /* 0x0000000108bc7547 */ /* 0x000fea000b800000 */
[----:B------:R-:W-:Y:S02]  /*19a0*/  UISETP.GE.U32.AND UP0, UPT, UR8, 0x8, UPT ;  /* 0x000000080800788c */ /* 0x000fe4000bf06070 */
[----:B------:R-:W-:-:S04]  /*19b0*/  ULOP3.LUT UR5, UR4, 0x7, URZ, 0xc0, !UPT ;  /* 0x0000000704057892 */ /* 0x000fc8000f8ec0ff */
[----:B------:R-:W-:-:S03]  /*19c0*/  UISETP.NE.AND UP1, UPT, UR5, URZ, UPT ;  /* 0x000000ff0500728c */ /* 0x000fc6000bf25270 */
[----:B------:R-:W-:Y:S08]  /*19d0*/  BRA.U !UP0, `(.L_x_26) ;  /* 0x0000000108487547 */ /* 0x000ff0000b800000 */
[----:B------:R-:W-:-:S05]  /*19e0*/  IMAD.WIDE.U32 R8, R3, 0x4, R4 ;  /* 0x0000000403087825 */ /* 0x000fca00078e0004 */
[----:B------:R-:W2:Y:S04]  /*19f0*/  LDG.E R11, desc[UR36][R8.64] ;  /* 0x00000024080b7981 */ /* 0x000ea8000c1e1900 */
[----:B------:R-:W3:Y:S04]  /*1a00*/  LDG.E R0, desc[UR36][R8.64+0x4] ;  /* 0x0000042408007981 */ /* 0x000ee8000c1e1900 */
[----:B------:R-:W4:Y:S04]  /*1a10*/  LDG.E R13, desc[UR36][R8.64+0x8] ;  /* 0x00000824080d7981 */ /* 0x000f28000c1e1900 */
[----:B------:R-:W4:Y:S04]  /*1a20*/  LDG.E R15, desc[UR36][R8.64+0xc] ;  /* 0x00000c24080f7981 */ /* 0x000f28000c1e1900 */
[----:B------:R-:W4:Y:S04]  /*1a30*/  LDG.E R17, desc[UR36][R8.64+0x10] ;  /* 0x0000102408117981 */ /* 0x000f28000c1e1900 */
[----:B------:R-:W4:Y:S04]  /*1a40*/  LDG.E R19, desc[UR36][R8.64+0x14] ;  /* 0x0000142408137981 */ /* 0x000f28000c1e1900 */
[----:B------:R-:W4:Y:S04]  /*1a50*/  LDG.E R21, desc[UR36][R8.64+0x18] ;  /* 0x0000182408157981 */ /* 0x000f28000c1e1900 */
[----:B------:R-:W4:Y:S01]  /*1a60*/  LDG.E R23, desc[UR36][R8.64+0x1c] ;  /* 0x00001c2408177981 */ /* 0x000f22000c1e1900 */
[----:B------:R-:W-:Y:S01]  /*1a70*/  IADD3 R3, PT, PT, R3, 0x8, RZ ;  /* 0x0000000803037810 */ /* 0x000fe20007ffe0ff */
[----:B--2--5:R-:W-:-:S04]  /*1a80*/  FADD R11, R2, R11 ;  /* 0x0000000b020b7221 */ /* 0x024fc80000000000 */
[----:B---3--:R-:W-:-:S04]  /*1a90*/  FADD R0, R11, R0 ;  /* 0x000000000b007221 */ /* 0x008fc80000000000 */
[----:B----4-:R-:W-:-:S04]  /*1aa0*/  FADD R0, R0, R13 ;  /* 0x0000000d00007221 */ /* 0x010fc80000000000 */
[----:B------:R-:W-:-:S04]  /*1ab0*/  FADD R0, R0, R15 ;  /* 0x0000000f00007221 */ /* 0x000fc80000000000 */
[----:B------:R-:W-:-:S04]  /*1ac0*/  FADD R0, R0, R17 ;  /* 0x0000001100007221 */ /* 0x000fc80000000000 */
[----:B------:R-:W-:-:S04]  /*1ad0*/  FADD R0, R0, R19 ;  /* 0x0000001300007221 */ /* 0x000fc80000000000 */
[----:B------:R-:W-:-:S04]  /*1ae0*/  FADD R0, R0, R21 ;  /* 0x0000001500007221 */ /* 0x000fc80000000000 */
[----:B------:R-:W-:-:S07]  /*1af0*/  FADD R2, R0, R23 ;  /* 0x0000001700027221 */ /* 0x000fce0000000000 */
.L_x_26:
        /* <DEDUP_REMOVED lines=9> */
[----:B------:R-:W4:Y:S01]  /*1b90*/  LDG.E R15, desc[UR36][R8.64+0xc] ;  /* 0x00000c24080f7981 */ /* 0x000f22000c1e1900 */
[----:B------:R-:W-:Y:S01]  /*1ba0*/  IADD3 R3, PT, PT, R3, 0x4, RZ ;  /* 0x0000000403037810 */ /* 0x000fe20007ffe0ff */
[----:B--2--5:R-:W-:-:S04]  /*1bb0*/  FADD R11, R2, R11 ;  /* 0x0000000b020b7221 */ /* 0x024fc80000000000 */
[----:B---3--:R-:W-:-:S04]  /*1bc0*/  FADD R0, R11, R0 ;  /* 0x000000000b007221 */ /* 0x008fc80000000000 */
[----:B----4-:R-:W-:-:S04]  /*1bd0*/  FADD R0, R0, R13 ;  /* 0x0000000d00007221 */ /* 0x010fc80000000000 */
[----:B------:R-:W-:-:S07]  /*1be0*/  FADD R2, R0, R15 ;  /* 0x0000000f00027221 */ /* 0x000fce0000000000 */
.L_x_27:
[----:B------:R-:W-:Y:S05]  /*1bf0*/  BRA.U !UP1, `(.L_x_23) ;  /* 0x0000000109247547 */ /* 0x000fea000b800000 */
[----:B------:R-:W-:Y:S01]  /*1c00*/  IMAD.WIDE.U32 R4, R3, 0x4, R4 ;  /* 0x0000000403047825 */ /* 0x000fe200078e0004 */
[----:B------:R-:W-:-:S12]  /*1c10*/  UIADD3 UR4, UPT, UPT, -UR4, URZ, URZ ;  /* 0x000000ff04047290 */ /* 0x000fd8000fffe1ff */
.L_x_28:
[----:B------:R0:W2:Y:S01]  /*1c20*/  LDG.E R3, desc[UR36][R4.64] ;  /* 0x0000002404037981 */ /* 0x0000a2000c1e1900 */
[----:B------:R-:W-:-:S04]  /*1c30*/  UIADD3 UR4, UPT, UPT, UR4, 0x1, URZ ;  /* 0x0000000104047890 */ /* 0x000fc8000fffe0ff */
[----:B------:R-:W-:Y:S01]  /*1c40*/  UISETP.NE.AND UP0, UPT, UR4, URZ, UPT ;  /* 0x000000ff0400728c */ /* 0x000fe2000bf05270 */
[----:B0-----:R-:W-:-:S05]  /*1c50*/  IADD3 R4, P0, PT, R4, 0x4, RZ ;  /* 0x0000000404047810 */ /* 0x001fca0007f1e0ff */
[----:B------:R-:W-:Y:S02]  /*1c60*/  IMAD.X R5, RZ, RZ, R5, P0 ;  /* 0x000000ffff057224 */ /* 0x000fe400000e0605 */
[----:B--2--5:R-:W-:Y:S01]  /*1c70*/  FADD R2, R3, R2 ;  /* 0x0000000203027221 */ /* 0x024fe20000000000 */
[----:B------:R-:W-:Y:S06]  /*1c80*/  BRA.U UP0, `(.L_x_28) ;  /* 0xfffffffd00e47547 */ /* 0x000fec000b83ffff */
.L_x_23:
[----:B-----5:R-:W0:Y:S01]  /*1c90*/  F2F.F64.F32 R8, R2 ;  /* 0x0000000200087310 */ /* 0x020e220000201800 */
[----:B------:R-:W-:Y:S01]  /*1ca0*/  MOV R0, 0x0 ;  /* 0x0000000000007802 */ /* 0x000fe20000000f00 */
[----:B------:R-:W1:Y:S03]  /*1cb0*/  LDCU.64 UR4, c[0x4][0x48] ;  /* 0x01000900ff0477ac */ /* 0x000e660008000a00 */
[----:B------:R2:W3:Y:S01]  /*1cc0*/  LDC.64 R10, c[0x4][R0] ;  /* 0x01000000000a7b82 */ /* 0x0004e20000000a00 */
[----:B0-----:R2:W-:Y:S01]  /*1cd0*/  STL.64 [R1], R8 ;  /* 0x0000000801007387 */ /* 0x0015e20000100a00 */
[----:B-1----:R-:W-:Y:S02]  /*1ce0*/  MOV R4, UR4 ;  /* 0x0000000400047c02 */ /* 0x002fe40008000f00 */
[----:B------:R-:W-:-:S07]  /*1cf0*/  MOV R5, UR5 ;  /* 0x0000000500057c02 */ /* 0x000fce0008000f00 */
[----:B------:R-:W-:-:S07]  /*1d00*/  LEPC R20, `(.L_x_29) ;  /* 0x000000001014794e */ /* 0x000fce0000000000 */
[----:B--23--:R-:W-:Y:S05]  /*1d10*/  CALL.ABS.NOINC R10 ;  /* 0x000000000a007343 */ /* 0x00cfea0003c00000 */
.L_x_29:
[----:B------:R-:W0:Y:S02]  /*1d20*/  LDC.64 R4, c[0x0][0x388] ;  /* 0x0000e200ff047b82 */ /* 0x000e240000000a00 */
[----:B0-----:R1:W-:Y:S02]  /*1d30*/  STG.E desc[UR36][R4.64], R2 ;  /* 0x0000000204007986 */ /* 0x0013e4000c101924 */
.L_x_22:
[----:B------:R-:W-:Y:S05]  /*1d40*/  WARPSYNC.ALL ;  /* 0x0000000000007948 */ /* 0x000fea0003800000 */
[----:B------:R-:W-:Y:S06]  /*1d50*/  BAR.SYNC.DEFER_BLOCKING 0x0 ;  /* 0x0000000000007b1d */ /* 0x000fec0000010000 */
[----:B------:R-:W-:Y:S05]  /*1d60*/  EXIT ;  /* 0x000000000000794d */ /* 0x000fea0003800000 */
        .weak           $__internal_0_$__cuda_sm20_sqrt_rn_f32_slowpath
        .type           $__internal_0_$__cuda_sm20_sqrt_rn_f32_slowpath,@function
        .size           $__internal_0_$__cuda_sm20_sqrt_rn_f32_slowpath,($__internal_1_$__cuda_sm3x_div_rn_noftz_f32_slowpath - $__internal_0_$__cuda_sm20_sqrt_rn_f32_slowpath)
$__internal_0_$__cuda_sm20_sqrt_rn_f32_slowpath:
[----:B------:R-:W-:-:S13]  /*1d70*/  LOP3.LUT P0, RZ, R0, 0x7fffffff, RZ, 0xc0, !PT ;  /* 0x7fffffff00ff7812 */ /* 0x000fda000780c0ff */
[----:B------:R-:W-:Y:S01]  /*1d80*/  @!P0 IMAD.MOV.U32 R9, RZ, RZ, R0 ;  /* 0x000000ffff098224 */ /* 0x000fe200078e0000 */
[----:B------:R-:W-:Y:S06]  /*1d90*/  @!P0 BRA `(.L_x_30) ;  /* 0x0000000000408947 */ /* 0x000fec0003800000 */
[----:B------:R-:W-:-:S13]  /*1da0*/  FSETP.GEU.FTZ.AND P0, PT, R0, RZ, PT ;  /* 0x000000ff0000720b */ /* 0x000fda0003f1e000 */
[----:B------:R-:W-:Y:S01]  /*1db0*/  @!P0 MOV R9, 0x7fffffff ;  /* 0x7fffffff00098802 */ /* 0x000fe20000000f00 */
[----:B------:R-:W-:Y:S06]  /*1dc0*/  @!P0 BRA `(.L_x_30) ;  /* 0x0000000000348947 */ /* 0x000fec0003800000 */
[----:B------:R-:W-:-:S13]  /*1dd0*/  FSETP.GTU.FTZ.AND P0, PT, |R0|, +INF , PT ;  /* 0x7f8000000000780b */ /* 0x000fda0003f1c200 */
[----:B------:R-:W-:Y:S01]  /*1de0*/  @P0 FADD.FTZ R9, R0, 1 ;  /* 0x3f80000000090421 */ /* 0x000fe20000010000 */
[----:B------:R-:W-:Y:S06]  /*1df0*/  @P0 BRA `(.L_x_30) ;  /* 0x0000000000280947 */ /* 0x000fec0003800000 */
[----:B------:R-:W-:-:S13]  /*1e00*/  FSETP.NEU.FTZ.AND P0, PT, |R0|, +INF , PT ;  /* 0x7f8000000000780b */ /* 0x000fda0003f1d200 */
[----:B------:R-:W-:-:S04]  /*1e10*/  @P0 FFMA R18, R0, 1.84467440737095516160e+19, RZ ;  /* 0x5f80000000120823 */ /* 0x000fc800000000ff */
[----:B------:R-:W0:Y:S02]  /*1e20*/  @P0 MUFU.RSQ R9, R18 ;  /* 0x0000001200090308 */ /* 0x000e240000001400 */
[----:B0-----:R-:W-:Y:S01]  /*1e30*/  @P0 FMUL.FTZ R21, R18, R9 ;  /* 0x0000000912150220 */ /* 0x001fe20000410000 */
[----:B------:R-:W-:Y:S01]  /*1e40*/  @P0 FMUL.FTZ R22, R9, 0.5 ;  /* 0x3f00000009160820 */ /* 0x000fe20000410000 */
[----:B------:R-:W-:Y:S02]  /*1e50*/  @!P0 MOV R9, R0 ;  /* 0x0000000000098202 */ /* 0x000fe40000000f00 */
[----:B------:R-:W-:-:S04]  /*1e60*/  @P0 FADD.FTZ R20, -R21, -RZ ;  /* 0x800000ff15140221 */ /* 0x000fc80000010100 */
[----:B------:R-:W-:-:S04]  /*1e70*/  @P0 FFMA R20, R21, R20, R18 ;  /* 0x0000001415140223 */ /* 0x000fc80000000012 */
[----:B------:R-:W-:-:S04]  /*1e80*/  @P0 FFMA R20, R20, R22, R21 ;  /* 0x0000001614140223 */ /* 0x000fc80000000015 */
[----:B------:R-:W-:-:S07]  /*1e90*/  @P0 FMUL.FTZ R9, R20, 2.3283064365386962891e-10 ;  /* 0x2f80000014090820 */ /* 0x000fce0000410000 */
.L_x_30:
[----:B------:R-:W-:Y:S02]  /*1ea0*/  IMAD.MOV.U32 R0, RZ, RZ, R9 ;  /* 0x000000ffff007224 */ /* 0x000fe400078e0009 */
[----:B------:R-:W-:-:S04]  /*1eb0*/  HFMA2 R9, -RZ, RZ, 0, 0 ;  /* 0x00000000ff097431 */ /* 0x000fc800000001ff */
[----:B------:R-:W-:Y:S05]  /*1ec0*/  RET.REL.NODEC R8 `(_Z11random_pathPfS_P17curandStateXORWOWffffffii) ;  /* 0xffffffe0084c7950 */ /* 0x000fea0003c3ffff */
        .weak           $__internal_1_$__cuda_sm3x_div_rn_noftz_f32_slowpath
        .type           $__internal_1_$__cuda_sm3x_div_rn_noftz_f32_slowpath,@function
        .size           $__internal_1_$__cuda_sm3x_div_rn_noftz_f32_slowpath,(.L_x_53 - $__internal_1_$__cuda_sm3x_div_rn_noftz_f32_slowpath)
$__internal_1_$__cuda_sm3x_div_rn_noftz_f32_slowpath:
[----:B------:R-:W-:Y:S01]  /*1ed0*/  SHF.R.U32.HI R5, RZ, 0x17, R3 ;  /* 0x00000017ff057819 */ /* 0x000fe20000011603 */
[----:B------:R-:W-:Y:S01]  /*1ee0*/  BSSY.RECONVERGENT B1, `(.L_x_31) ;  /* 0x0000062000017945 */ /* 0x000fe20003800200 */
[----:B------:R-:W-:Y:S02]  /*1ef0*/  SHF.R.U32.HI R4, RZ, 0x17, R0 ;  /* 0x00000017ff047819 */ /* 0x000fe40000011600 */
[----:B------:R-:W-:Y:S02]  /*1f00*/  LOP3.LUT R14, R5, 0xff, RZ, 0xc0, !PT ;  /* 0x000000ff050e7812 */ /* 0x000fe400078ec0ff */
[----:B------:R-:W-:Y:S02]  /*1f10*/  LOP3.LUT R12, R4, 0xff, RZ, 0xc0, !PT ;  /* 0x000000ff040c7812 */ /* 0x000fe400078ec0ff */
[----:B------:R-:W-:-:S03]  /*1f20*/  IADD3 R8, PT, PT, R14, -0x1, RZ ;  /* 0xffffffff0e087810 */ /* 0x000fc60007ffe0ff */
[----:B------:R-:W-:Y:S01]  /*1f30*/  VIADD R5, R12, 0xffffffff ;  /* 0xffffffff0c057836 */ /* 0x000fe20000000000 */
[----:B------:R-:W-:-:S04]  /*1f40*/  ISETP.GT.U32.AND P0, PT, R8, 0xfd, PT ;  /* 0x000000fd0800780c */ /* 0x000fc80003f04070 */
[----:B------:R-:W-:-:S13]  /*1f50*/  ISETP.GT.U32.OR P0, PT, R5, 0xfd, P0 ;  /* 0x000000fd0500780c */ /* 0x000fda0000704470 */
[----:B------:R-:W-:Y:S01]  /*1f60*/  @!P0 MOV R4, RZ ;  /* 0x000000ff00048202 */ /* 0x000fe20000000f00 */
[----:B------:R-:W-:Y:S06]  /*1f70*/  @!P0 BRA `(.L_x_32) ;  /* 0x00000000005c8947 */ /* 0x000fec0003800000 */
[----:B------:R-:W-:Y:S02]  /*1f80*/  FSETP.GTU.FTZ.AND P0, PT, |R0|, +INF , PT ;  /* 0x7f8000000000780b */ /* 0x000fe40003f1c200 */
[----:B------:R-:W-:-:S04]  /*1f90*/  FSETP.GTU.FTZ.AND P1, PT, |R3|, +INF , PT ;  /* 0x7f8000000300780b */ /* 0x000fc80003f3c200 */
[----:B------:R-:W-:-:S13]  /*1fa0*/  PLOP3.LUT P0, PT, P0, P1, PT, 0xf8, 0x8f ;  /* 0x00000000008f781c */ /* 0x000fda0000703f70 */
[----:B------:R-:W-:Y:S05]  /*1fb0*/  @P0 BRA `(.L_x_33) ;  /* 0x00000004004c0947 */ /* 0x000fea0003800000 */
[----:B------:R-:W-:-:S13]  /*1fc0*/  LOP3.LUT P0, RZ, R3, 0x7fffffff, R0, 0xc8, !PT ;  /* 0x7fffffff03ff7812 */ /* 0x000fda000780c800 */
[----:B------:R-:W-:Y:S05]  /*1fd0*/  @!P0 BRA `(.L_x_34) ;  /* 0x00000004003c8947 */ /* 0x000fea0003800000 */
[C---:B------:R-:W-:Y:S02]  /*1fe0*/  FSETP.NEU.FTZ.AND P2, PT, |R0|.reuse, +INF , PT ;  /* 0x7f8000000000780b */ /* 0x040fe40003f5d200 */
[----:B------:R-:W-:Y:S02]  /*1ff0*/  FSETP.NEU.FTZ.AND P1, PT, |R3|, +INF , PT ;  /* 0x7f8000000300780b */ /* 0x000fe40003f3d200 */
[----:B------:R-:W-:-:S11]  /*2000*/  FSETP.NEU.FTZ.AND P0, PT, |R0|, +INF , PT ;  /* 0x7f8000000000780b */ /* 0x000fd60003f1d200 */
[----:B------:R-:W-:Y:S05]  /*2010*/  @!P1 BRA !P2, `(.L_x_34) ;  /* 0x00000004002c9947 */ /* 0x000fea0005000000 */
[----:B------:R-:W-:-:S04]  /*2020*/  LOP3.LUT P2, RZ, R0, 0x7fffffff, RZ, 0xc0, !PT ;  /* 0x7fffffff00ff7812 */ /* 0x000fc8000784c0ff */
[----:B------:R-:W-:-:S13]  /*2030*/  PLOP3.LUT P1, PT, P1, P2, PT, 0x2f, 0xf2 ;  /* 0x0000000000f2781c */ /* 0x000fda0000f24577 */
[----:B------:R-:W-:Y:S05]  /*2040*/  @P1 BRA `(.L_x_35) ;  /* 0x0000000400181947 */ /* 0x000fea0003800000 */
[----:B------:R-:W-:-:S04]  /*2050*/  LOP3.LUT P1, RZ, R3, 0x7fffffff, RZ, 0xc0, !PT ;  /* 0x7fffffff03ff7812 */ /* 0x000fc8000782c0ff */
[----:B------:R-:W-:-:S13]  /*2060*/  PLOP3.LUT P0, PT, P0, P1, PT, 0x2f, 0xf2 ;  /* 0x0000000000f2781c */ /* 0x000fda0000702577 */
[----:B------:R-:W-:Y:S05]  /*2070*/  @P0 BRA `(.L_x_36) ;  /* 0x0000000400000947 */ /* 0x000fea0003800000 */
[----:B------:R-:W-:Y:S02]  /*2080*/  ISETP.GE.AND P0, PT, R5, RZ, PT ;  /* 0x000000ff0500720c */ /* 0x000fe40003f06270 */
[----:B------:R-:W-:-:S11]  /*2090*/  ISETP.GE.AND P1, PT, R8, RZ, PT ;  /* 0x000000ff0800720c */ /* 0x000fd60003f26270 */
[----:B------:R-:W-:Y:S01]  /*20a0*/  @P0 MOV R4, RZ ;  /* 0x000000ff00040202 */ /* 0x000fe20000000f00 */
[----:B------:R-:W-:Y:S02]  /*20b0*/  @!P0 IMAD.MOV.U32 R4, RZ, RZ, -0x40 ;  /* 0xffffffc0ff048424 */ /* 0x000fe400078e00ff */
[----:B------:R-:W-:Y:S01]  /*20c0*/  @!P0 FFMA R0, R0, 1.84467440737095516160e+19, RZ ;  /* 0x5f80000000008823 */ /* 0x000fe200000000ff */
[----:B------:R-:W-:Y:S02]  /*20d0*/  @!P1 FFMA R3, R3, 1.84467440737095516160e+19, RZ ;  /* 0x5f80000003039823 */ /* 0x000fe400000000ff */
[----:B------:R-:W-:-:S07]  /*20e0*/  @!P1 IADD3 R4, PT, PT, R4, 0x40, RZ ;  /* 0x0000004004049810 */ /* 0x000fce0007ffe0ff */
.L_x_32:
[----:B------:R-:W-:Y:S01]  /*20f0*/  LEA R8, R14, 0xc0800000, 0x17 ;  /* 0xc08000000e087811 */ /* 0x000fe200078eb8ff */
[----:B------:R-:W-:Y:S03]  /*2100*/  BSSY.RECONVERGENT B2, `(.L_x_37) ;  /* 0x0000036000027945 */ /* 0x000fe60003800200 */
[----:B------:R-:W-:Y:S01]  /*2110*/  IADD3 R8, PT, PT, -R8, R3, RZ ;  /* 0x0000000308087210 */ /* 0x000fe20007ffe1ff */
[----:B------:R-:W-:-:S03]  /*2120*/  VIADD R3, R12, 0xffffff81 ;  /* 0xffffff810c037836 */ /* 0x000fc60000000000 */
[----:B------:R-:W0:Y:S01]  /*2130*/  MUFU.RCP R5, R8 ;  /* 0x0000000800057308 */ /* 0x000e220000001000 */
[----:B------:R-:W-:Y:S01]  /*2140*/  FADD.FTZ R9, -R8, -RZ ;  /* 0x800000ff08097221 */ /* 0x000fe20000010100 */
[----:B------:R-:W-:-:S03]  /*2150*/  IMAD R0, R3, -0x800000, R0 ;  /* 0xff80000003007824 */ /* 0x000fc600078e0200 */
[----:B0-----:R-:W-:-:S04]  /*2160*/  FFMA R12, R5, R9, 1 ;  /* 0x3f800000050c7423 */ /* 0x001fc80000000009 */
[----:B------:R-:W-:-:S04]  /*2170*/  FFMA R16, R5, R12, R5 ;  /* 0x0000000c05107223 */ /* 0x000fc80000000005 */
[----:B------:R-:W-:-:S04]  /*2180*/  FFMA R5, R0, R16, RZ ;  /* 0x0000001000057223 */ /* 0x000fc800000000ff */
[----:B------:R-:W-:-:S04]  /*2190*/  FFMA R12, R9, R5, R0 ;  /* 0x00000005090c7223 */ /* 0x000fc80000000000 */
[----:B------:R-:W-:Y:S01]  /*21a0*/  FFMA R13, R16, R12, R5 ;  /* 0x0000000c100d7223 */ /* 0x000fe20000000005 */
[----:B------:R-:W-:-:S03]  /*21b0*/  IADD3 R5, PT, PT, R3, 0x7f, -R14 ;  /* 0x0000007f03057810 */ /* 0x000fc60007ffe80e */
[----:B------:R-:W-:Y:S01]  /*21c0*/  FFMA R12, R9, R13, R0 ;  /* 0x0000000d090c7223 */ /* 0x000fe20000000000 */
[----:B------:R-:W-:-:S03]  /*21d0*/  IADD3 R5, PT, PT, R5, R4, RZ ;  /* 0x0000000405057210 */ /* 0x000fc60007ffe0ff */
[----:B------:R-:W-:-:S05]  /*21e0*/  FFMA R0, R16, R12, R13 ;  /* 0x0000000c10007223 */ /* 0x000fca000000000d */
[----:B------:R-:W-:-:S04]  /*21f0*/  SHF.R.U32.HI R3, RZ, 0x17, R0 ;  /* 0x00000017ff037819 */ /* 0x000fc80000011600 */
[----:B------:R-:W-:-:S04]  /*2200*/  LOP3.LUT R3, R3, 0xff, RZ, 0xc0, !PT ;  /* 0x000000ff03037812 */ /* 0x000fc800078ec0ff */
[----:B------:R-:W-:-:S05]  /*2210*/  IADD3 R9, PT, PT, R3, R5, RZ ;  /* 0x0000000503097210 */ /* 0x000fca0007ffe0ff */
[----:B------:R-:W-:-:S05]  /*2220*/  VIADD R3, R9, 0xffffffff ;  /* 0xffffffff09037836 */ /* 0x000fca0000000000 */
[----:B------:R-:W-:-:S13]  /*2230*/  ISETP.GE.U32.AND P0, PT, R3, 0xfe, PT ;  /* 0x000000fe0300780c */ /* 0x000fda0003f06070 */
[----:B------:R-:W-:Y:S05]  /*2240*/  @!P0 BRA `(.L_x_38) ;  /* 0x0000000000808947 */ /* 0x000fea0003800000 */
[----:B------:R-:W-:-:S13]  /*2250*/  ISETP.GT.AND P0, PT, R9, 0xfe, PT ;  /* 0x000000fe0900780c */ /* 0x000fda0003f04270 */
[----:B------:R-:W-:Y:S05]  /*2260*/  @P0 BRA `(.L_x_39) ;  /* 0x00000000006c0947 */ /* 0x000fea0003800000 */
[----:B------:R-:W-:-:S13]  /*2270*/  ISETP.GE.AND P0, PT, R9, 0x1, PT ;  /* 0x000000010900780c */ /* 0x000fda0003f06270 */
[----:B------:R-:W-:Y:S05]  /*2280*/  @P0 BRA `(.L_x_40) ;  /* 0x0000000000740947 */ /* 0x000fea0003800000 */
[----:B------:R-:W-:Y:S02]  /*2290*/  ISETP.GE.AND P0, PT, R9, -0x18, PT ;  /* 0xffffffe80900780c */ /* 0x000fe40003f06270 */
[----:B------:R-:W-:-:S11]  /*22a0*/  LOP3.LUT R0, R0, 0x80000000, RZ, 0xc0, !PT ;  /* 0x8000000000007812 */ /* 0x000fd600078ec0ff */
[----:B------:R-:W-:Y:S05]  /*22b0*/  @!P0 BRA `(.L_x_40) ;  /* 0x0000000000688947 */ /* 0x000fea0003800000 */
[CCC-:B------:R-:W-:Y:S01]  /*22c0*/  FFMA.RZ R3, R16.reuse, R12.reuse, R13.reuse ;  /* 0x0000000c10037223 */ /* 0x1c0fe2000000c00d */
[C---:B------:R-:W-:Y:S01]  /*22d0*/  IADD3 R8, PT, PT, R9.reuse, 0x20, RZ ;  /* 0x0000002009087810 */ /* 0x040fe20007ffe0ff */
[CCC-:B------:R-:W-:Y:S01]  /*22e0*/  FFMA.RM R4, R16.reuse, R12.reuse, R13.reuse ;  /* 0x0000000c10047223 */ /* 0x1c0fe2000000400d */
[----:B------:R-:W-:Y:S02]  /*22f0*/  ISETP.NE.AND P2, PT, R9, RZ, PT ;  /* 0x000000ff0900720c */ /* 0x000fe40003f45270 */
[----:B------:R-:W-:Y:S01]  /*2300*/  LOP3.LUT R5, R3, 0x7fffff, RZ, 0xc0, !PT ;  /* 0x007fffff03057812 */ /* 0x000fe200078ec0ff */
[----:B------:R-:W-:Y:S01]  /*2310*/  FFMA.RP R3, R16, R12, R13 ;  /* 0x0000000c10037223 */ /* 0x000fe2000000800d */
[----:B------:R-:W-:Y:S02]  /*2320*/  ISETP.NE.AND P1, PT, R9, RZ, PT ;  /* 0x000000ff0900720c */ /* 0x000fe40003f25270 */
[----:B------:R-:W-:Y:S02]  /*2330*/  LOP3.LUT R5, R5, 0x800000, RZ, 0xfc, !PT ;  /* 0x0080000005057812 */ /* 0x000fe400078efcff */
[----:B------:R-:W-:-:S02]  /*2340*/  IADD3 R9, PT, PT, -R9, RZ, RZ ;  /* 0x000000ff09097210 */ /* 0x000fc40007ffe1ff */
[----:B------:R-:W-:Y:S02]  /*2350*/  SHF.L.U32 R8, R5, R8, RZ ;  /* 0x0000000805087219 */ /* 0x000fe400000006ff */
[----:B------:R-:W-:Y:S02]  /*2360*/  FSETP.NEU.FTZ.AND P0, PT, R3, R4, PT ;  /* 0x000000040300720b */ /* 0x000fe40003f1d000 */
[----:B------:R-:W-:Y:S02]  /*2370*/  SEL R4, R9, RZ, P2 ;  /* 0x000000ff09047207 */ /* 0x000fe40001000000 */
[----:B------:R-:W-:Y:S02]  /*2380*/  ISETP.NE.AND P1, PT, R8, RZ, P1 ;  /* 0x000000ff0800720c */ /* 0x000fe40000f25270 */
[----:B------:R-:W-:Y:S02]  /*2390*/  SHF.R.U32.HI R4, RZ, R4, R5 ;  /* 0x00000004ff047219 */ /* 0x000fe40000011605 */
[----:B------:R-:W-:-:S02]  /*23a0*/  PLOP3.LUT P0, PT, P0, P1, PT, 0xf8, 0x8f ;  /* 0x00000000008f781c */ /* 0x000fc40000703f70 */
[----:B------:R-:W-:Y:S02]  /*23b0*/  SHF.R.U32.HI R8, RZ, 0x1, R4 ;  /* 0x00000001ff087819 */ /* 0x000fe40000011604 */
[----:B------:R-:W-:-:S04]  /*23c0*/  SEL R3, RZ, 0x1, !P0 ;  /* 0x00000001ff037807 */ /* 0x000fc80004000000 */
[----:B------:R-:W-:-:S04]  /*23d0*/  LOP3.LUT R3, R3, 0x1, R8, 0xf8, !PT ;  /* 0x0000000103037812 */ /* 0x000fc800078ef808 */
[----:B------:R-:W-:-:S05]  /*23e0*/  LOP3.LUT R3, R3, R4, RZ, 0xc0, !PT ;  /* 0x0000000403037212 */ /* 0x000fca00078ec0ff */
[----:B------:R-:W-:-:S05]  /*23f0*/  IMAD.IADD R3, R8, 0x1, R3 ;  /* 0x0000000108037824 */ /* 0x000fca00078e0203 */
[----:B------:R-:W-:Y:S01]  /*2400*/  LOP3.LUT R0, R3, R0, RZ, 0xfc, !PT ;  /* 0x0000000003007212 */ /* 0x000fe200078efcff */
[----:B------:R-:W-:Y:S06]  /*2410*/  BRA `(.L_x_40) ;  /* 0x0000000000107947 */ /* 0x000fec0003800000 */
.L_x_39:
[----:B------:R-:W-:-:S04]  /*2420*/  LOP3.LUT R0, R0, 0x80000000, RZ, 0xc0, !PT ;  /* 0x8000000000007812 */ /* 0x000fc800078ec0ff */
[----:B------:R-:W-:Y:S01]  /*2430*/  LOP3.LUT R0, R0, 0x7f800000, RZ, 0xfc, !PT ;  /* 0x7f80000000007812 */ /* 0x000fe200078efcff */
[----:B------:R-:W-:Y:S06]  /*2440*/  BRA `(.L_x_40) ;  /* 0x0000000000047947 */ /* 0x000fec0003800000 */
.L_x_38:
[----:B------:R-:W-:-:S07]  /*2450*/  LEA R0, R5, R0, 0x17 ;  /* 0x0000000005007211 */ /* 0x000fce00078eb8ff */
.L_x_40:
[----:B------:R-:W-:Y:S05]  /*2460*/  BSYNC.RECONVERGENT B2 ;  /* 0x0000000000027941 */ /* 0x000fea0003800200 */
.L_x_37:
[----:B------:R-:W-:Y:S05]  /*2470*/  BRA `(.L_x_41) ;  /* 0x0000000000207947 */ /* 0x000fea0003800000 */
.L_x_36:
[----:B------:R-:W-:-:S04]  /*2480*/  LOP3.LUT R0, R3, 0x80000000, R0, 0x48, !PT ;  /* 0x8000000003007812 */ /* 0x000fc800078e4800 */
[----:B------:R-:W-:Y:S01]  /*2490*/  LOP3.LUT R0, R0, 0x7f800000, RZ, 0xfc, !PT ;  /* 0x7f80000000007812 */ /* 0x000fe200078efcff */
[----:B------:R-:W-:Y:S06]  /*24a0*/  BRA `(.L_x_41) ;  /* 0x0000000000147947 */ /* 0x000fec0003800000 */
.L_x_35:
[----:B------:R-:W-:Y:S01]  /*24b0*/  LOP3.LUT R0, R3, 0x80000000, R0, 0x48, !PT ;  /* 0x8000000003007812 */ /* 0x000fe200078e4800 */
[----:B------:R-:W-:Y:S06]  /*24c0*/  BRA `(.L_x_41) ;  /* 0x00000000000c7947 */ /* 0x000fec0003800000 */
.L_x_34:
[----:B------:R-:W0:Y:S01]  /*24d0*/  MUFU.RSQ R0, -QNAN ;  /* 0xffc0000000007908 */ /* 0x000e220000001400 */
[----:B------:R-:W-:Y:S05]  /*24e0*/  BRA `(.L_x_41) ;  /* 0x0000000000047947 */ /* 0x000fea0003800000 */
.L_x_33:
[----:B------:R-:W-:-:S07]  /*24f0*/  FADD.FTZ R0, R0, R3 ;  /* 0x0000000300007221 */ /* 0x000fce0000010000 */
.L_x_41:
[----:B------:R-:W-:Y:S05]  /*2500*/  BSYNC.RECONVERGENT B1 ;  /* 0x0000000000017941 */ /* 0x000fea0003800200 */
.L_x_31:
[----:B------:R-:W-:-:S04]  /*2510*/  HFMA2 R3, -RZ, RZ, 0, 0 ;  /* 0x00000000ff037431 */ /* 0x000fc800000001ff */
[----:B0-----:R-:W-:Y:S05]  /*2520*/  RET.REL.NODEC R2 `(_Z11random_pathPfS_P17curandStateXORWOWffffffii) ;  /* 0xffffffd802b47950 */ /* 0x001fea0003c3ffff */
.L_x_42:
[----:B------:R-:W-:-:S00]  /*2530*/  BRA `(.L_x_42) ;  /* 0xfffffffc00fc7947 */ /* 0x000fc0000383ffff */
[----:B------:R-:W-:-:S00]  /*2540*/  NOP ;  /* 0x0000000000007918 */ /* 0x000fc00000000000 */
        /* <DEDUP_REMOVED lines=11> */
.L_x_53:


//--------------------- .text._Z12setup_kernelP17curandStateXORWOWm --------------------------
	.section	.text._Z12setup_kernelP17curandStateXORWOWm,"ax",@progbits
	.align	128
        .global         _Z12setup_kernelP17curandStateXORWOWm
        .type           _Z12setup_kernelP17curandStateXORWOWm,@function
        .size           _Z12setup_kernelP17curandStateXORWOWm,(.L_x_55 - _Z12setup_kernelP17curandStateXORWOWm)
        .other          _Z12setup_kernelP17curandStateXORWOWm,@"STO_CUDA_ENTRY STV_DEFAULT"
_Z12setup_kernelP17curandStateXORWOWm:
.text._Z12setup_kernelP17curandStateXORWOWm:
[----:B------:R-:W-:Y:S01]  /*0000*/  LDC R1, c[0x0][0x37c] ;  /* 0x0000df00ff017b82 */ /* 0x000fe20000000800 */
[----:B------:R-:W0:Y:S07]  /*0010*/  S2R R13, SR_CTAID.X ;  /* 0x00000000000d7919 */ /* 0x000e2e0000002500 */
[----:B------:R-:W1:Y:S01]  /*0020*/  LDC.64 R2, c[0x0][0x388] ;  /* 0x0000e200ff027b82 */ /* 0x000e620000000a00 */
[----:B------:R-:W0:Y:S01]  /*0030*/  LDCU UR6, c[0x0][0x360] ;  /* 0x00006c00ff0677ac */ /* 0x000e220008000800 */
[----:B------:R-:W-:Y:S01]  /*0040*/  BSSY.RECONVERGENT B0, `(.L_x_43) ;  /* 0x00000e5000007945 */ /* 0x000fe20003800200 */
[----:B------:R-:W0:Y:S01]  /*0050*/  S2R R4, SR_TID.X ;  /* 0x0000000000047919 */ /* 0x000e220000002100 */
[----:B------:R-:W2:Y:S04]  /*0060*/  LDCU.64 UR4, c[0x0][0x358] ;  /* 0x00006b00ff0477ac */ /* 0x000ea80008000a00 */
[----:B------:R-:W3:Y:S01]  /*0070*/  LDC.64 R6, c[0x0][0x380] ;  /* 0x0000e000ff067b82 */ /* 0x000ee20000000a00 */
[----:B-1----:R-:W-:-:S02]  /*0080*/  LOP3.LUT R0, R2, 0xaad26b49, RZ, 0x3c, !PT ;  /* 0xaad26b4902007812 */ /* 0x002fc400078e3cff */
[----:B------:R-:W-:-:S03]  /*0090*/  LOP3.LUT R2, R3, 0xf7dcefdd, RZ, 0x3c, !PT ;  /* 0xf7dcefdd03027812 */ /* 0x000fc600078e3cff */
[----:B------:R-:W-:Y:S02]  /*00a0*/  IMAD R0, R0, 0x4182bed5, RZ ;  /* 0x4182bed500007824 */ /* 0x000fe400078e02ff */
[----:B------:R-:W-:Y:S02]  /*00b0*/  IMAD R3, R2, -0x658354e5, RZ ;  /* 0x9a7cab1b02037824 */ /* 0x000fe400078e02ff */
[C---:B------:R-:W-:Y:S01]  /*00c0*/  VIADD R5, R0.reuse, 0x75bcd15 ;  /* 0x075bcd1500057836 */ /* 0x040fe20000000000 */
[C---:B------:R-:W-:Y:S01]  /*00d0*/  LOP3.LUT R8, R0.reuse, 0x159a55e5, RZ, 0x3c, !PT ;  /* 0x159a55e500087812 */ /* 0x040fe200078e3cff */
[----:B0-----:R-:W-:Y:S01]  /*00e0*/  IMAD R13, R13, UR6, R4 ;  /* 0x000000060d0d7c24 */ /* 0x001fe2000f8e0204 */
[C---:B------:R-:W-:Y:S01]  /*00f0*/  IADD3 R4, PT, PT, R0.reuse, 0x64f0c9, R3 ;  /* 0x0064f0c900047810 */ /* 0x040fe20007ffe003 */
[----:B------:R-:W-:Y:S01]  /*0100*/  VIADD R11, R0, 0x583f19 ;  /* 0x00583f19000b7836 */ /* 0x000fe20000000000 */
[----:B------:R-:W-:Y:S01]  /*0110*/  LOP3.LUT R10, R3, 0x5491333, RZ, 0x3c, !PT ;  /* 0x05491333030a7812 */ /* 0x000fe200078e3cff */
[C---:B---3--:R-:W-:Y:S01]  /*0120*/  IMAD.WIDE R6, R13.reuse, 0x30, R6 ;  /* 0x000000300d067825 */ /* 0x048fe200078e0206 */
[----:B------:R-:W-:-:S03]  /*0130*/  ISETP.NE.AND P0, PT, R13, RZ, PT ;  /* 0x000000ff0d00720c */ /* 0x000fc60003f05270 */
[----:B------:R-:W-:Y:S01]  /*0140*/  VIADD R9, R3, 0x1f123bb5 ;  /* 0x1f123bb503097836 */ /* 0x000fe20000000000 */
[----:B--2---:R0:W-:Y:S04]  /*0150*/  STG.E.64 desc[UR4][R6.64], R4 ;  /* 0x0000000406007986 */ /* 0x0041e8000c101b04 */
[----:B------:R0:W-:Y:S04]  /*0160*/  STG.E.64 desc[UR4][R6.64+0x8], R8 ;  /* 0x0000080806007986 */ /* 0x0001e8000c101b04 */
[----:B------:R0:W-:Y:S01]  /*0170*/  STG.E.64 desc[UR4][R6.64+0x10], R10 ;  /* 0x0000100a06007986 */ /* 0x0001e2000c101b04 */
[----:B------:R-:W-:Y:S05]  /*0180*/  @!P0 BRA `(.L_x_44) ;  /* 0x0000000c00408947 */ /* 0x000fea0003800000 */
[----:B------:R-:W-:Y:S01]  /*0190*/  SHF.R.S32.HI R0, RZ, 0x1f, R13 ;  /* 0x0000001fff007819 */ /* 0x000fe2000001140d */
[----:B------:R-:W-:-:S07]  /*01a0*/  IMAD.MOV.U32 R12, RZ, RZ, RZ ;  /* 0x000000ffff0c7224 */ /* 0x000fce00078e00ff */
.L_x_50:
[----:B-1----:R-:W-:Y:S01]  /*01b0*/  LOP3.LUT R2, R13, 0x3, RZ, 0xc0, !PT ;  /* 0x000000030d027812 */ /* 0x002fe200078ec0ff */
[----:B------:R-:W-:Y:S03]  /*01c0*/  BSSY.RECONVERGENT B1, `(.L_x_45) ;  /* 0x00000c6000017945 */ /* 0x000fe60003800200 */
[----:B------:R-:W-:-:S04]  /*01d0*/  ISETP.NE.U32.AND P0, PT, R2, RZ, PT ;  /* 0x000000ff0200720c */ /* 0x000fc80003f05070 */
[----:B------:R-:W-:-:S13]  /*01e0*/  ISETP.NE.AND.EX P0, PT, RZ, RZ, PT, P0 ;  /* 0x000000ffff00720c */ /* 0x000fda0003f05300 */
[----:B------:R-:W-:Y:S05]  /*01f0*/  @!P0 BRA `(.L_x_46) ;  /* 0x0000000c00088947 */ /* 0x000fea0003800000 */
[----:B0-----:R-:W0:Y:S01]  /*0200*/  LDC.64 R8, c[0x4][0x8] ;  /* 0x01000200ff087b82 */ /* 0x001e220000000a00 */
[----:B------:R-:W-:Y:S02]  /*0210*/  IMAD.MOV.U32 R14, RZ, RZ, RZ ;  /* 0x000000ffff0e7224 */ /* 0x000fe400078e00ff */
[----:B0-----:R-:W-:-:S07]  /*0220*/  IMAD.WIDE.U32 R8, R12, 0xc80, R8 ;  /* 0x00000c800c087825 */ /* 0x001fce00078e0008 */
.L_x_49:
[----:B-1----:R-:W-:Y:S01]  /*0230*/  IMAD.MOV.U32 R15, RZ, RZ, RZ ;  /* 0x000000ffff0f7224 */ /* 0x002fe200078e00ff */
[----:B------:R-:W-:Y:S01]  /*0240*/  CS2R R2, SRZ ;  /* 0x0000000000027805 */ /* 0x000fe2000001ff00 */
[----:B------:R-:W-:Y:S01]  /*0250*/  IMAD.MOV.U32 R17, RZ, RZ, RZ ;  /* 0x000000ffff117224 */ /* 0x000fe200078e00ff */
[----:B------:R-:W-:-:S07]  /*0260*/  CS2R R4, SRZ ;  /* 0x0000000000047805 */ /* 0x000fce000001ff00 */
.L_x_48:
[----:B------:R-:W-:-:S05]  /*0270*/  IMAD.WIDE.U32 R10, R17, 0x4, R6 ;  /* 0x00000004110a7825 */ /* 0x000fca00078e0006 */
[----:B------:R0:W5:Y:S01]  /*0280*/  LDG.E R16, desc[UR4][R10.64+0x4] ;  /* 0x000004040a107981 */ /* 0x000162000c1e1900 */
[----:B------:R-:W-:-:S07]  /*0290*/  IMAD.MOV.U32 R19, RZ, RZ, RZ ;  /* 0x000000ffff137224 */ /* 0x000fce00078e00ff */
.L_x_47:
[----:B-----5:R-:W-:Y:S01]  /*02a0*/  SHF.R.U32.HI R24, RZ, R19, R16 ;  /* 0x00000013ff187219 */ /* 0x020fe20000011610 */
[----:B0-----:R-:W-:-:S03]  /*02b0*/  IMAD.SHL.U32 R10, R17, 0x20, RZ ;  /* 0x00000020110a7824 */ /* 0x001fc600078e00ff */
[----:B------:R-:W-:Y:S01]  /*02c0*/  LOP3.LUT R11, R24, 0x1, RZ, 0xc0, !PT ;  /* 0x00000001180b7812 */ /* 0x000fe200078ec0ff */
[----:B------:R-:W-:-:S03]  /*02d0*/  IMAD.IADD R10, R10, 0x1, R19 ;  /* 0x000000010a0a7824 */ /* 0x000fc600078e0213 */
[----:B------:R-:W-:Y:S01]  /*02e0*/  ISETP.NE.U32.AND P0, PT, R11, 0x1, PT ;  /* 0x000000010b00780c */ /* 0x000fe20003f05070 */
[----:B------:R-:W-:-:S03]  /*02f0*/  IMAD R11, R10, 0x5, RZ ;  /* 0x000000050a0b7824 */ /* 0x000fc600078e02ff */
[----:B------:R-:W-:Y:S01]  /*0300*/  R2P PR, R24, 0x7e ;  /* 0x0000007e18007804 */ /* 0x000fe20000000000 */
[----:B------:R-:W-:-:S08]  /*0310*/  IMAD.WIDE.U32 R10, R11, 0x4, R8 ;  /* 0x000000040b0a7825 */ /* 0x000fd000078e0008 */
[----:B------:R-:W2:Y:S04]  /*0320*/  @!P0 LDG.E R18, desc[UR4][R10.64] ;  /* 0x000000040a128981 */ /* 0x000ea8000c1e1900 */
[----:B------:R-:W3:Y:S04]  /*0330*/  @!P0 LDG.E R20, desc[UR4][R10.64+0x10] ;  /* 0x000010040a148981 */ /* 0x000ee8000c1e1900 */
[----:B------:R-:W4:Y:S04]  /*0340*/  @P1 LDG.E R22, desc[UR4][R10.64+0x14] ;  /* 0x000014040a161981 */ /* 0x000f28000c1e1900 */
[----:B------:R-:W4:Y:S04]  /*0350*/  @P2 LDG.E R26, desc[UR4][R10.64+0x28] ;  /* 0x000028040a1a2981 */ /* 0x000f28000c1e1900 */
[----:B------:R-:W4:Y:S04]  /*0360*/  @!P0 LDG.E R21, desc[UR4][R10.64+0x4] ;  /* 0x000004040a158981 */ /* 0x000f28000c1e1900 */
[----:B------:R-:W4:Y:S04]  /*0370*/  @!P0 LDG.E R23, desc[UR4][R10.64+0xc] ;  /* 0x00000c040a178981 */ /* 0x000f28000c1e1900 */
[----:B------:R-:W4:Y:S04]  /*0380*/  @P1 LDG.E R25, desc[UR4][R10.64+0x18] ;  /* 0x000018040a191981 */ /* 0x000f28000c1e1900 */
[----:B------:R-:W4:Y:S04]  /*0390*/  @P3 LDG.E R28, desc[UR4][R10.64+0x3c] ;  /* 0x00003c040a1c3981 */ /* 0x000f28000c1e1900 */
[----:B------:R-:W4:Y:S01]  /*03a0*/  @P6 LDG.E R27, desc[UR4][R10.64+0x7c] ;  /* 0x00007c040a1b6981 */ /* 0x000f22000c1e1900 */
[----:B--2---:R-:W-:-:S03]  /*03b0*/  @!P0 LOP3.LUT R15, R15, R18, RZ, 0x3c, !PT ;  /* 0x000000120f0f8212 */ /* 0x004fc600078e3cff */
[----:B------:R-:W2:Y:S01]  /*03c0*/  @!P0 LDG.E R18, desc[UR4][R10.64+0x8] ;  /* 0x000008040a128981 */ /* 0x000ea2000c1e1900 */
[----:B---3--:R-:W-:-:S03]  /*03d0*/  @!P0 LOP3.LUT R3, R3, R20, RZ, 0x3c, !PT ;  /* 0x0000001403038212 */ /* 0x008fc600078e3cff */
[----:B------:R-:W3:Y:S01]  /*03e0*/  @P1 LDG.E R20, desc[UR4][R10.64+0x24] ;  /* 0x000024040a141981 */ /* 0x000ee2000c1e1900 */
[----:B----4-:R-:W-:-:S03]  /*03f0*/  @P1 LOP3.LUT R15, R15, R22, RZ, 0x3c, !PT ;  /* 0x000000160f0f1212 */ /* 0x010fc600078e3cff */
[----:B------:R-:W4:Y:S01]  /*0400*/  @P2 LDG.E R22, desc[UR4][R10.64+0x38] ;  /* 0x000038040a162981 */ /* 0x000f22000c1e1900 */
[----:B------:R-:W-:-:S03]  /*0410*/  @P2 LOP3.LUT R15, R15, R26, RZ, 0x3c, !PT ;  /* 0x0000001a0f0f2212 */ /* 0x000fc600078e3cff */
[----:B------:R-:W4:Y:S01]  /*0420*/  @P4 LDG.E R26, desc[UR4][R10.64+0x50] ;  /* 0x000050040a1a4981 */ /* 0x000f22000c1e1900 */
[----:B------:R-:W-:-:S03]  /*0430*/  @!P0 LOP3.LUT R4, R4, R21, RZ, 0x3c, !PT ;  /* 0x0000001504048212 */ /* 0x000fc600078e3cff */
[----:B------:R-:W4:Y:S01]  /*0440*/  @P1 LDG.E R21, desc[UR4][R10.64+0x20] ;  /* 0x000020040a151981 */ /* 0x000f22000c1e1900 */
[----:B------:R-:W-:-:S03]  /*0450*/  @!P0 LOP3.LUT R2, R2, R23, RZ, 0x3c, !PT ;  /* 0x0000001702028212 */ /* 0x000fc600078e3cff */
[----:B------:R-:W4:Y:S01]  /*0460*/  @P2 LDG.E R23, desc[UR4][R10.64+0x2c] ;  /* 0x00002c040a172981 */ /* 0x000f22000c1e1900 */
[----:B------:R-:W-:-:S03]  /*0470*/  @P1 LOP3.LUT R4, R4, R25, RZ, 0x3c, !PT ;  /* 0x0000001904041212 */ /* 0x000fc600078e3cff */
[----:B------:R-:W4:Y:S01]  /*0480*/  @P2 LDG.E R25, desc[UR4][R10.64+0x34] ;  /* 0x000034040a192981 */ /* 0x000f22000c1e1900 */
[----:B--2---:R-:W-:-:S03]  /*0490*/  @!P0 LOP3.LUT R5, R5, R18, RZ, 0x3c, !PT ;  /* 0x0000001205058212 */ /* 0x004fc600078e3cff */
[----:B------:R-:W2:Y:S01]  /*04a0*/  @P1 LDG.E R18, desc[UR4][R10.64+0x1c] ;  /* 0x00001c040a121981 */ /* 0x000ea2000c1e1900 */
[----:B---3--:R-:W-:-:S03]  /*04b0*/  @P1 LOP3.LUT R3, R3, R20, RZ, 0x3c, !PT ;  /* 0x0000001403031212 */ /* 0x008fc600078e3cff */
[----:B------:R-:W3:Y:S01]  /*04c0*/  @P2 LDG.E R20, desc[UR4][R10.64+0x30] ;  /* 0x000030040a142981 */ /* 0x000ee2000c1e1900 */
[----:B----4-:R-:W-:-:S03]  /*04d0*/  @P2 LOP3.LUT R3, R3, R22, RZ, 0x3c, !PT ;  /* 0x0000001603032212 */ /* 0x010fc600078e3cff */
[----:B------:R-:W4:Y:S01]  /*04e0*/  @P3 LDG.E R22, desc[UR4][R10.64+0x4c] ;  /* 0x00004c040a163981 */ /* 0x000f22000c1e1900 */
[----:B------:R-:W-:-:S04]  /*04f0*/  @P3 LOP3.LUT R15, R15, R28, RZ, 0x3c, !PT ;  /* 0x0000001c0f0f3212 */ /* 0x000fc800078e3cff */
[----:B------:R-:W-:Y:S02]  /*0500*/  @P4 LOP3.LUT R15, R15, R26, RZ, 0x3c, !PT ;  /* 0x0000001a0f0f4212 */ /* 0x000fe400078e3cff */
[----:B------:R-:W-:Y:S01]  /*0510*/  @P1 LOP3.LUT R2, R2, R21, RZ, 0x3c, !PT ;  /* 0x0000001502021212 */ /* 0x000fe200078e3cff */
[----:B------:R-:W4:Y:S04]  /*0520*/  @P5 LDG.E R26, desc[UR4][R10.64+0x64] ;  /* 0x000064040a1a5981 */ /* 0x000f28000c1e1900 */
[----:B------:R-:W4:Y:S01]  /*0530*/  @P3 LDG.E R21, desc[UR4][R10.64+0x40] ;  /* 0x000040040a153981 */ /* 0x000f22000c1e1900 */
[----:B------:R-:W-:Y:S02]  /*0540*/  @P2 LOP3.LUT R4, R4, R23, RZ, 0x3c, !PT ;  /* 0x0000001704042212 */ /* 0x000fe400078e3cff */
[----:B------:R-:W-:Y:S01]  /*0550*/  @P2 LOP3.LUT R2, R2, R25, RZ, 0x3c, !PT ;  /* 0x0000001902022212 */ /* 0x000fe200078e3cff */
[----:B------:R-:W4:Y:S04]  /*0560*/  @P3 LDG.E R23, desc[UR4][R10.64+0x48] ;  /* 0x000048040a173981 */ /* 0x000f28000c1e1900 */
[----:B------:R-:W4:Y:S01]  /*0570*/  @P4 LDG.E R25, desc[UR4][R10.64+0x54] ;  /* 0x000054040a194981 */ /* 0x000f22000c1e1900 */
[----:B--2---:R-:W-:-:S03]  /*0580*/  @P1 LOP3.LUT R5, R5, R18, RZ, 0x3c, !PT ;  /* 0x0000001205051212 */ /* 0x004fc600078e3cff */
[----:B------:R-:W2:Y:S01]  /*0590*/  @P3 LDG.E R18, desc[UR4][R10.64+0x44] ;  /* 0x000044040a123981 */ /* 0x000ea2000c1e1900 */
[----:B---3--:R-:W-:-:S03]  /*05a0*/  @P2 LOP3.LUT R5, R5, R20, RZ, 0x3c, !PT ;  /* 0x0000001405052212 */ /* 0x008fc600078e3cff */
[----:B------:R-:W3:Y:S01]  /*05b0*/  @P4 LDG.E R20, desc[UR4][R10.64+0x58] ;  /* 0x000058040a144981 */ /* 0x000ee2000c1e1900 */
[----:B----4-:R-:W-:-:S03]  /*05c0*/  @P3 LOP3.LUT R3, R3, R22, RZ, 0x3c, !PT ;  /* 0x0000001603033212 */ /* 0x010fc600078e3cff */
[----:B------:R-:W4:Y:S01]  /*05d0*/  @P4 LDG.E R22, desc[UR4][R10.64+0x60] ;  /* 0x000060040a164981 */ /* 0x000f22000c1e1900 */
[----:B------:R-:W-:Y:S02]  /*05e0*/  LOP3.LUT P0, RZ, R24, 0x80, RZ, 0xc0, !PT ;  /* 0x0000008018ff7812 */ /* 0x000fe4000780c0ff */
[----:B------:R-:W-:Y:S02]  /*05f0*/  @P5 LOP3.LUT R15, R15, R26, RZ, 0x3c, !PT ;  /* 0x0000001a0f0f5212 */ /* 0x000fe400078e3cff */
[----:B------:R-:W4:Y:S01]  /*0600*/  @P6 LDG.E R26, desc[UR4][R10.64+0x78] ;  /* 0x000078040a1a6981 */ /* 0x000f22000c1e1900 */
[----:B------:R-:W-:-:S03]  /*0610*/  @P3 LOP3.LUT R4, R4, R21, RZ, 0x3c, !PT ;  /* 0x0000001504043212 */ /* 0x000fc600078e3cff */
[----:B------:R-:W4:Y:S01]  /*0620*/  @P4 LDG.E R21, desc[UR4][R10.64+0x5c] ;  /* 0x00005c040a154981 */ /* 0x000f22000c1e1900 */
[----:B------:R-:W-:-:S03]  /*0630*/  @P3 LOP3.LUT R2, R2, R23, RZ, 0x3c, !PT ;  /* 0x0000001702023212 */ /* 0x000fc600078e3cff */
[----:B------:R-:W4:Y:S01]  /*0640*/  @P5 LDG.E R23, desc[UR4][R10.64+0x68] ;  /* 0x000068040a175981 */ /* 0x000f22000c1e1900 */
[----:B------:R-:W-:-:S03]  /*0650*/  @P4 LOP3.LUT R4, R4, R25, RZ, 0x3c, !PT ;  /* 0x0000001904044212 */ /* 0x000fc600078e3cff */
[----:B------:R-:W4:Y:S01]  /*0660*/  @P5 LDG.E R25, desc[UR4][R10.64+0x70] ;  /* 0x000070040a195981 */ /* 0x000f22000c1e1900 */
[----:B--2---:R-:W-:-:S03]  /*0670*/  @P3 LOP3.LUT R5, R5, R18, RZ, 0x3c, !PT ;  /* 0x0000001205053212 */ /* 0x004fc600078e3cff */
[----:B------:R-:W2:Y:S01]  /*0680*/  @P5 LDG.E R18, desc[UR4][R10.64+0x6c] ;  /* 0x00006c040a125981 */ /* 0x000ea2000c1e1900 */
[----:B---3--:R-:W-:-:S03]  /*0690*/  @P4 LOP3.LUT R5, R5, R20, RZ, 0x3c, !PT ;  /* 0x0000001405054212 */ /* 0x008fc600078e3cff */
[----:B------:R-:W3:Y:S01]  /*06a0*/  @P5 LDG.E R20, desc[UR4][R10.64+0x74] ;  /* 0x000074040a145981 */ /* 0x000ee2000c1e1900 */
[----:B----4-:R-:W-:-:S03]  /*06b0*/  @P4 LOP3.LUT R3, R3, R22, RZ, 0x3c, !PT ;  /* 0x0000001603034212 */ /* 0x010fc600078e3cff */
[----:B------:R-:W4:Y:S01]  /*06c0*/  @P0 LDG.E R22, desc[UR4][R10.64+0x8c] ;  /* 0x00008c040a160981 */ /* 0x000f22000c1e1900 */
[----:B------:R-:W-:-:S03]  /*06d0*/  @P6 LOP3.LUT R15, R15, R26, RZ, 0x3c, !PT ;  /* 0x0000001a0f0f6212 */ /* 0x000fc600078e3cff */
        /* <DEDUP_REMOVED lines=13> */
[----:B------:R-:W-:Y:S02]  /*07b0*/  @P6 LOP3.LUT R4, R4, R27, RZ, 0x3c, !PT ;  /* 0x0000001b04046212 */ /* 0x000fe400078e3cff */
[----:B------:R-:W-:Y:S02]  /*07c0*/  @P6 LOP3.LUT R2, R2, R21, RZ, 0x3c, !PT ;  /* 0x0000001502026212 */ /* 0x000fe400078e3cff */
[----:B------:R-:W-:Y:S02]  /*07d0*/  @P0 LOP3.LUT R4, R4, R23, RZ, 0x3c, !PT ;  /* 0x0000001704040212 */ /* 0x000fe400078e3cff */
[----:B------:R-:W-:Y:S02]  /*07e0*/  @P0 LOP3.LUT R2, R2, R25, RZ, 0x3c, !PT ;  /* 0x0000001902020212 */ /* 0x000fe400078e3cff */
[----:B--2---:R-:W-:Y:S02]  /*07f0*/  @P6 LOP3.LUT R5, R5, R18, RZ, 0x3c, !PT ;  /* 0x0000001205056212 */ /* 0x004fe400078e3cff */
[----:B---3--:R-:W-:-:S02]  /*0800*/  @P6 LOP3.LUT R3, R3, R20, RZ, 0x3c, !PT ;  /* 0x0000001403036212 */ /* 0x008fc400078e3cff */
[----:B----4-:R-:W-:Y:S02]  /*0810*/  @P0 LOP3.LUT R5, R5, R22, RZ, 0x3c, !PT ;  /* 0x0000001605050212 */ /* 0x010fe400078e3cff */
[----:B------:R-:W-:Y:S02]  /*0820*/  @P0 LOP3.LUT R3, R3, R26, RZ, 0x3c, !PT ;  /* 0x0000001a03030212 */ /* 0x000fe400078e3cff */
[----:B------:R-:W-:-:S13]  /*0830*/  R2P PR, R24.B1, 0x7f ;  /* 0x0000007f18007804 */ /* 0x000fda0000001000 */
[----:B------:R-:W2:Y:S04]  /*0840*/  @P0 LDG.E R18, desc[UR4][R10.64+0xa0] ;  /* 0x0000a0040a120981 */ /* 0x000ea8000c1e1900 */
[----:B------:R-:W3:Y:S04]  /*0850*/  @P1 LDG.E R22, desc[UR4][R10.64+0xb4] ;  /* 0x0000b4040a161981 */ /* 0x000ee8000c1e1900 */
[----:B------:R-:W4:Y:S04]  /*0860*/  @P2 LDG.E R26, desc[UR4][R10.64+0xc8] ;  /* 0x0000c8040a1a2981 */ /* 0x000f28000c1e1900 */
[----:B------:R-:W4:Y:S04]  /*0870*/  @P3 LDG.E R28, desc[UR4][R10.64+0xdc] ;  /* 0x0000dc040a1c3981 */ /* 0x000f28000c1e1900 */
[----:B------:R-:W4:Y:S04]  /*0880*/  @P0 LDG.E R23, desc[UR4][R10.64+0xa4] ;  /* 0x0000a4040a170981 */ /* 0x000f28000c1e1900 */
[----:B------:R-:W4:Y:S04]  /*0890*/  @P0 LDG.E R20, desc[UR4][R10.64+0xa8] ;  /* 0x0000a8040a140981 */ /* 0x000f28000c1e1900 */
[----:B------:R-:W4:Y:S04]  /*08a0*/  @P4 LDG.E R25, desc[UR4][R10.64+0xf0] ;  /* 0x0000f0040a194981 */ /* 0x000f28000c1e1900 */
        /* <DEDUP_REMOVED lines=21> */
[----:B------:R-:W-:Y:S02]  /*0a00*/  LOP3.LUT P0, RZ, R24, 0x8000, RZ, 0xc0, !PT ;  /* 0x0000800018ff7812 */ /* 0x000fe4000780c0ff */
[----:B----4-:R-:W-:Y:S01]  /*0a10*/  @P5 LOP3.LUT R15, R15, R26, RZ, 0x3c, !PT ;  /* 0x0000001a0f0f5212 */ /* 0x010fe200078e3cff */
[----:B------:R-:W4:Y:S04]  /*0a20*/  @P3 LDG.E R24, desc[UR4][R10.64+0xe4] ;  /* 0x0000e4040a183981 */ /* 0x000f28000c1e1900 */
[----:B------:R-:W2:Y:S01]  /*0a30*/  @P6 LDG.E R26, desc[UR4][R10.64+0x118] ;  /* 0x000118040a1a6981 */ /* 0x000ea2000c1e1900 */
        /* <DEDUP_REMOVED lines=8> */
[----:B---3--:R-:W-:-:S03]  /*0ac0*/  @P2 LOP3.LUT R3, R3, R22, RZ, 0x3c, !PT ;  /* 0x0000001603032212 */ /* 0x008fc600078e3cff */
[----:B------:R-:W3:Y:S01]  /*0ad0*/  @P4 LDG.E R22, desc[UR4][R10.64+0x100] ;  /* 0x000100040a164981 */ /* 0x000ee2000c1e1900 */
[----:B--2---:R-:W-:-:S03]  /*0ae0*/  @P6 LOP3.LUT R15, R15, R26, RZ, 0x3c, !PT ;  /* 0x0000001a0f0f6212 */ /* 0x004fc600078e3cff */
[----:B------:R-:W2:Y:S01]  /*0af0*/  @P0 LDG.E R26, desc[UR4][R10.64+0x12c] ;  /* 0x00012c040a1a0981 */ /* 0x000ea2000c1e1900 */
[----:B----4-:R-:W-:-:S03]  /*0b00*/  @P2 LOP3.LUT R2, R2, R23, RZ, 0x3c, !PT ;  /* 0x0000001702022212 */ /* 0x010fc600078e3cff */
[----:B------:R-:W4:Y:S01]  /*0b10*/  @P4 LDG.E R23, desc[UR4][R10.64+0xfc] ;  /* 0x0000fc040a174981 */ /* 0x000f22000c1e1900 */
[----:B------:R-:W-:-:S03]  /*0b20*/  @P2 LOP3.LUT R5, R5, R20, RZ, 0x3c, !PT ;  /* 0x0000001405052212 */ /* 0x000fc600078e3cff */
[----:B------:R-:W4:Y:S01]  /*0b30*/  @P4 LDG.E R20, desc[UR4][R10.64+0xf8] ;  /* 0x0000f8040a144981 */ /* 0x000f22000c1e1900 */
[----:B------:R-:W-:Y:S02]  /*0b40*/  @P3 LOP3.LUT R2, R2, R27, RZ, 0x3c, !PT ;  /* 0x0000001b02023212 */ /* 0x000fe400078e3cff */
[----:B------:R-:W-:Y:S01]  /*0b50*/  @P3 LOP3.LUT R4, R4, R25, RZ, 0x3c, !PT ;  /* 0x0000001904043212 */ /* 0x000fe200078e3cff */
[----:B------:R-:W4:Y:S01]  /*0b60*/  @P5 LDG.E R27, desc[UR4][R10.64+0x110] ;  /* 0x000110040a1b5981 */ /* 0x000f22000c1e1900 */
[----:B------:R-:W-:-:S03]  /*0b70*/  @P3 LOP3.LUT R5, R5, R24, RZ, 0x3c, !PT ;  /* 0x0000001805053212 */ /* 0x000fc600078e3cff */
[----:B------:R-:W4:Y:S04]  /*0b80*/  @P5 LDG.E R25, desc[UR4][R10.64+0x108] ;  /* 0x000108040a195981 */ /* 0x000f28000c1e1900 */
        /* <DEDUP_REMOVED lines=19> */
[----:B------:R-:W-:-:S05]  /*0cc0*/  VIADD R19, R19, 0x10 ;  /* 0x0000001013137836 */ /* 0x000fca0000000000 */
[----:B------:R-:W-:Y:S02]  /*0cd0*/  ISETP.NE.AND P1, PT, R19, 0x20, PT ;  /* 0x000000201300780c */ /* 0x000fe40003f25270 */
[----:B------:R-:W-:Y:S02]  /*0ce0*/  @P5 LOP3.LUT R3, R3, R18, RZ, 0x3c, !PT ;  /* 0x0000001203035212 */ /* 0x000fe400078e3cff */
[----:B------:R-:W-:Y:S02]  /*0cf0*/  @P6 LOP3.LUT R4, R4, R21, RZ, 0x3c, !PT ;  /* 0x0000001504046212 */ /* 0x000fe400078e3cff */
[----:B---3--:R-:W-:-:S04]  /*0d00*/  @P6 LOP3.LUT R3, R3, R22, RZ, 0x3c, !PT ;  /* 0x0000001603036212 */ /* 0x008fc800078e3cff */
[----:B--2---:R-:W-:Y:S02]  /*0d10*/  @P0 LOP3.LUT R3, R3, R26, RZ, 0x3c, !PT ;  /* 0x0000001a03030212 */ /* 0x004fe400078e3cff */
[----:B----4-:R-:W-:Y:S02]  /*0d20*/  @P6 LOP3.LUT R2, R2, R23, RZ, 0x3c, !PT ;  /* 0x0000001702026212 */ /* 0x010fe400078e3cff */
[----:B------:R-:W-:Y:S02]  /*0d30*/  @P6 LOP3.LUT R5, R5, R20, RZ, 0x3c, !PT ;  /* 0x0000001405056212 */ /* 0x000fe400078e3cff */
[----:B------:R-:W-:Y:S02]  /*0d40*/  @P0 LOP3.LUT R2, R2, R27, RZ, 0x3c, !PT ;  /* 0x0000001b02020212 */ /* 0x000fe400078e3cff */
[----:B------:R-:W-:Y:S02]  /*0d50*/  @P0 LOP3.LUT R4, R4, R25, RZ, 0x3c, !PT ;  /* 0x0000001904040212 */ /* 0x000fe400078e3cff */
[----:B------:R-:W-:Y:S01]  /*0d60*/  @P0 LOP3.LUT R5, R5, R24, RZ, 0x3c, !PT ;  /* 0x0000001805050212 */ /* 0x000fe200078e3cff */
[----:B------:R-:W-:Y:S06]  /*0d70*/  @P1 BRA `(.L_x_47) ;  /* 0xfffffff400481947 */ /* 0x000fec000383ffff */
[----:B------:R-:W-:-:S05]  /*0d80*/  VIADD R17, R17, 0x1 ;  /* 0x0000000111117836 */ /* 0x000fca0000000000 */
[----:B------:R-:W-:-:S13]  /*0d90*/  ISETP.NE.AND P0, PT, R17, 0x5, PT ;  /* 0x000000051100780c */ /* 0x000fda0003f05270 */
[----:B------:R-:W-:Y:S05]  /*0da0*/  @P0 BRA `(.L_x_48) ;  /* 0xfffffff400300947 */ /* 0x000fea000383ffff */
[----:B------:R1:W-:Y:S01]  /*0db0*/  STG.E.64 desc[UR4][R6.64+0x8], R4 ;  /* 0x0000080406007986 */ /* 0x0003e2000c101b04 */
[----:B------:R-:W-:Y:S01]  /*0dc0*/  VIADD R14, R14, 0x1 ;  /* 0x000000010e0e7836 */ /* 0x000fe20000000000 */
[----:B------:R-:W-:Y:S02]  /*0dd0*/  LOP3.LUT R11, R13, 0x3, RZ, 0xc0, !PT ;  /* 0x000000030d0b7812 */ /* 0x000fe400078ec0ff */
[----:B------:R1:W-:Y:S02]  /*0de0*/  STG.E.64 desc[UR4][R6.64+0x10], R2 ;  /* 0x0000100206007986 */ /* 0x0003e4000c101b04 */
[----:B------:R-:W-:Y:S02]  /*0df0*/  ISETP.GE.U32.AND P0, PT, R14, R11, PT ;  /* 0x0000000b0e00720c */ /* 0x000fe40003f06070 */
[----:B------:R1:W-:Y:S11]  /*0e00*/  STG.E desc[UR4][R6.64+0x4], R15 ;  /* 0x0000040f06007986 */ /* 0x0003f6000c101904 */
[----:B------:R-:W-:Y:S05]  /*0e10*/  @!P0 BRA `(.L_x_49) ;  /* 0xfffffff400048947 */ /* 0x000fea000383ffff */
.L_x_46:
[----:B------:R-:W-:Y:S05]  /*0e20*/  BSYNC.RECONVERGENT B1 ;  /* 0x0000000000017941 */ /* 0x000fea0003800200 */
.L_x_45:
[C---:B------:R-:W-:Y:S01]  /*0e30*/  ISETP.GT.U32.AND P0, PT, R13.reuse, 0x3, PT ;  /* 0x000000030d00780c */ /* 0x040fe20003f04070 */
[----:B------:R-:W-:Y:S01]  /*0e40*/  VIADD R12, R12, 0x1 ;  /* 0x000000010c0c7836 */ /* 0x000fe20000000000 */
[--C-:B------:R-:W-:Y:S02]  /*0e50*/  SHF.R.U64 R13, R13, 0x2, R0.reuse ;  /* 0x000000020d0d7819 */ /* 0x100fe40000001200 */
[----:B------:R-:W-:Y:S02]  /*0e60*/  ISETP.GT.U32.AND.EX P0, PT, R0, RZ, PT, P0 ;  /* 0x000000ff0000720c */ /* 0x000fe40003f04100 */
[----:B------:R-:W-:-:S11]  /*0e70*/  SHF.R.U32.HI R0, RZ, 0x2, R0 ;  /* 0x00000002ff007819 */ /* 0x000fd60000011600 */
[----:B------:R-:W-:Y:S05]  /*0e80*/  @P0 BRA `(.L_x_50) ;  /* 0xfffffff000c80947 */ /* 0x000fea000383ffff */
.L_x_44:
[----:B------:R-:W-:Y:S05]  /*0e90*/  BSYNC.RECONVERGENT B0 ;  /* 0x0000000000007941 */ /* 0x000fea0003800200 */
.L_x_43:
[----:B------:R-:W-:Y:S04]  /*0ea0*/  STG.E.64 desc[UR4][R6.64+0x18], RZ ;  /* 0x000018ff06007986 */ /* 0x000fe8000c101b04 */
[----:B------:R-:W-:Y:S04]  /*0eb0*/  STG.E desc[UR4][R6.64+0x20], RZ ;  /* 0x000020ff06007986 */ /* 0x000fe8000c101904 */
[----:B------:R-:W-:Y:S01]  /*0ec0*/  STG.E.64 desc[UR4][R6.64+0x28], RZ ;  /* 0x000028ff06007986 */ /* 0x000fe2000c101b04 */
[----:B------:R-:W-:Y:S05]  /*0ed0*/  EXIT ;  /* 0x000000000000794d */ /* 0x000fea0003800000 */
.L_x_51:
        /* <DEDUP_REMOVED lines=10> */
.L_x_55:


//--------------------- .nv.global.init           --------------------------
	.section	.nv.global.init,"aw",@progbits
	.align	4
.nv.global.init:
	.type		mrg32k3aM1SubSeq,@object
	.size		mrg32k3aM1SubSeq,(mrg32k3aM2SubSeq - mrg32k3aM1SubSeq)
mrg32k3aM1SubSeq:
        /*0000*/ 	.byte	0x0b, 0xcc, 0xee, 0x04, 0x73, 0x29, 0x8b, 0x6f, 0xf6, 0x53, 0x03, 0xf6, 0x23, 0xf6, 0xea, 0xda
        /* <DEDUP_REMOVED lines=125> */
	.type		mrg32k3aM2SubSeq,@object
	.size		mrg32k3aM2SubSeq,(mrg32k3aM1 - mrg32k3aM2SubSeq)
mrg32k3aM2SubSeq:
        /* <DEDUP_REMOVED lines=126> */
	.type		mrg32k3aM1,@object
	.size		mrg32k3aM1,(mrg32k3aM1Seq - mrg32k3aM1)
mrg32k3aM1:
        /* <DEDUP_REMOVED lines=144> */
	.type		mrg32k3aM1Seq,@object
	.size		mrg32k3aM1Seq,(mrg32k3aM2 - mrg32k3aM1Seq)
mrg32k3aM1Seq:
        /* <DEDUP_REMOVED lines=144> */
	.type		mrg32k3aM2,@object
	.size		mrg32k3aM2,(mrg32k3aM2Seq - mrg32k3aM2)
mrg32k3aM2:
        /* <DEDUP_REMOVED lines=144> */
	.type		mrg32k3aM2Seq,@object
	.size		mrg32k3aM2Seq,(precalc_xorwow_matrix - mrg32k3aM2Seq)
mrg32k3aM2Seq:
        /* <DEDUP_REMOVED lines=144> */
	.type		precalc_xorwow_matrix,@object
	.size		precalc_xorwow_matrix,(precalc_xorwow_offset_matrix - precalc_xorwow_matrix)
precalc_xorwow_matrix:
        /* <DEDUP_REMOVED lines=6400> */
	.type		precalc_xorwow_offset_matrix,@object
	.size		precalc_xorwow_offset_matrix,($str - precalc_xorwow_offset_matrix)
precalc_xorwow_offset_matrix:
        /* <DEDUP_REMOVED lines=6400> */
	.type		$str,@object
	.size		$str,(.L_9 - $str)
$str:
        /*353c0*/ 	.byte	0x50, 0x61, 0x72, 0x61, 0x6c, 0x6c, 0x65, 0x6c, 0x20, 0x6f, 0x75, 0x74, 0x70, 0x75, 0x74, 0x20
        /*353d0*/ 	.byte	0x25, 0x66, 0x0a, 0x00
.L_9:


//--------------------- .nv.shared.reserved.0     --------------------------
	.section	.nv.shared.reserved.0,"aw",@nobits
	.weak		__nv_reservedSMEM_offset_0_alias
	.size		__nv_reservedSMEM_offset_0_alias, 0, 64
	.other		__nv_reservedSMEM_offset_0_alias,@"STO_CUDA_RESERVED_SHARED STV_DEFAULT"
__nv_reservedSMEM_offset_0_alias:
	.zero		0
	.zero		64


//--------------------- .nv.constant0._Z11random_pathPfS_P17curandStateXORWOWffffffii --------------------------
	.section	.nv.constant0._Z11random_pathPfS_P17curandStateXORWOWffffffii,"a",@progbits
	.sectionflags	@""
	.align	4
.nv.constant0._Z11random_pathPfS_P17curandStateXORWOWffffffii:
	.zero		952


//--------------------- .nv.constant0._Z12setup_kernelP17curandStateXORWOWm --------------------------
	.section	.nv.constant0._Z12setup_kernelP17curandStateXORWOWm,"a",@progbits
	.sectionflags	@""
	.align	4
.nv.constant0._Z12setup_kernelP17curandStateXORWOWm:
	.zero		912


//--------------------- SYMBOLS --------------------------

	.type		.nv.reservedSmem.offset0,@object
	.size		.nv.reservedSmem.offset0,0x4
	.type		vprintf,@function
